//
// Generated by NVIDIA NVVM Compiler
//
// Compiler Build ID: CL-36424714
// Cuda compilation tools, release 13.0, V13.0.88
// Based on NVVM 20.0.0
//

.version 9.0
.target sm_100
.address_size 64

	// .globl	candidate1
// _ZZ10candidate1E15pad_temp_shared has been demoted
// _ZZ10candidate1E13kernel_shared has been demoted

.visible .entry candidate1(
	.param .u64 .ptr .align 1 candidate1_param_0,
	.param .u64 .ptr .align 1 candidate1_param_1,
	.param .u64 .ptr .align 1 candidate1_param_2
)
.maxntid 448
{
	.reg .pred 	%p<93>;
	.reg .b16 	%rs<34>;
	.reg .b32 	%r<302>;
	.reg .b32 	%f<629>;
	.reg .b64 	%rd<133>;
	// demoted variable
	.shared .align 4 .b8 _ZZ10candidate1E15pad_temp_shared[28672];
	// demoted variable
	.shared .align 4 .b8 _ZZ10candidate1E13kernel_shared[12288];
	mov.u32 	%r24, %ctaid.x;
	and.b32  	%r25, %r24, 1;
	setp.eq.b32 	%p2, %r25, 1;
	mov.u32 	%r26, %tid.x;
	setp.gt.u32 	%p3, %r26, 27;
	or.pred  	%p4, %p3, %p2;
	selp.b32 	%r27, 14, 0, %p2;
	cvt.u16.u32 	%rs2, %r26;
	mul.hi.u16 	%rs1, %rs2, 2341;
	cvt.u32.u16 	%r28, %rs1;
	add.s32 	%r29, %r27, %r28;
	setp.lt.u32 	%p5, %r29, 29;
	mul.lo.s16 	%rs3, %rs1, 28;
	sub.s16 	%rs4, %rs2, %rs3;
	cvt.u32.u16 	%r1, %rs4;
	shr.u32 	%r31, %r24, 1;
	mul.lo.s32 	%r32, %r31, 294912;
	mul.hi.u16 	%rs5, %rs2, 1366;
	mul.wide.u16 	%r33, %rs5, 4608;
	add.s32 	%r34, %r33, %r32;
	mul.lo.s16 	%rs6, %rs5, 48;
	sub.s16 	%rs7, %rs2, %rs6;
	mul.lo.s16 	%rs8, %rs7, 3;
	cvt.u32.u16 	%r35, %rs8;
	or.b32  	%r2, %r34, %r35;
	add.s16 	%rs9, %rs2, 448;
	mul.hi.u16 	%rs10, %rs9, 1366;
	mul.wide.u16 	%r36, %rs10, 4608;
	add.s32 	%r37, %r36, %r32;
	add.s16 	%rs11, %rs2, 16;
	mul.hi.u16 	%rs12, %rs11, 1366;
	mul.lo.s16 	%rs13, %rs12, 48;
	sub.s16 	%rs14, %rs11, %rs13;
	mul.lo.s16 	%rs15, %rs14, 3;
	cvt.u32.u16 	%r38, %rs15;
	or.b32  	%r3, %r37, %r38;
	add.s16 	%rs16, %rs2, 896;
	mul.hi.u16 	%rs17, %rs16, 1366;
	mul.wide.u16 	%r39, %rs17, 4608;
	add.s32 	%r40, %r39, %r32;
	add.s16 	%rs18, %rs2, 32;
	mul.hi.u16 	%rs19, %rs18, 1366;
	mul.lo.s16 	%rs20, %rs19, 48;
	sub.s16 	%rs21, %rs18, %rs20;
	mul.lo.s16 	%rs22, %rs21, 3;
	cvt.u32.u16 	%r41, %rs22;
	or.b32  	%r4, %r40, %r41;
	add.s16 	%rs23, %rs2, 1792;
	mul.hi.u16 	%rs24, %rs23, 2731;
	shr.u16 	%rs25, %rs24, 1;
	mul.wide.u16 	%r42, %rs25, 4608;
	add.s32 	%r43, %r42, %r32;
	or.b32  	%r5, %r43, %r38;
	add.s16 	%rs26, %rs2, 2240;
	mul.hi.u16 	%rs27, %rs26, 2731;
	shr.u16 	%rs28, %rs27, 1;
	mul.wide.u16 	%r44, %rs28, 4608;
	add.s32 	%r45, %r44, %r32;
	or.b32  	%r6, %r45, %r41;
	setp.gt.u16 	%p6, %rs4, 13;
	selp.b32 	%r46, 196, 0, %p6;
	mul.hi.u16 	%rs29, %rs2, 4682;
	mul.lo.s16 	%rs30, %rs29, 14;
	sub.s16 	%rs31, %rs2, %rs30;
	shl.b16 	%rs32, %rs31, 1;
	cvt.u32.u16 	%r47, %rs32;
	add.s32 	%r7, %r46, %r47;
	and.pred  	%p1, %p4, %p5;
	mul.hi.u32 	%r48, %r26, 153391690;
	mov.u32 	%r49, _ZZ10candidate1E13kernel_shared;
	mad.lo.s32 	%r50, %r48, 192, %r49;
	add.s32 	%r8, %r50, 6144;
	mov.b32 	%r296, 0;
	mov.f32 	%f573, 0f00000000;
	not.pred 	%p7, %p1;
	mov.f32 	%f574, %f573;
	mov.f32 	%f575, %f573;
	mov.f32 	%f576, %f573;
	mov.f32 	%f577, %f573;
	mov.f32 	%f578, %f573;
	mov.f32 	%f579, %f573;
	mov.f32 	%f580, %f573;
	mov.f32 	%f581, %f573;
	mov.f32 	%f582, %f573;
	mov.f32 	%f583, %f573;
	mov.f32 	%f584, %f573;
	mov.f32 	%f585, %f573;
	mov.f32 	%f586, %f573;
	mov.f32 	%f587, %f573;
	mov.f32 	%f588, %f573;
	mov.f32 	%f589, %f573;
	mov.f32 	%f590, %f573;
	mov.f32 	%f591, %f573;
	mov.f32 	%f592, %f573;
	mov.f32 	%f593, %f573;
	mov.f32 	%f594, %f573;
	mov.f32 	%f595, %f573;
	mov.f32 	%f596, %f573;
	mov.f32 	%f597, %f573;
	mov.f32 	%f598, %f573;
	mov.f32 	%f599, %f573;
	mov.f32 	%f600, %f573;
	mov.f32 	%f601, %f573;
	mov.f32 	%f602, %f573;
	mov.f32 	%f603, %f573;
	mov.f32 	%f604, %f573;
	mov.f32 	%f605, %f573;
	mov.f32 	%f606, %f573;
	mov.f32 	%f607, %f573;
	mov.f32 	%f608, %f573;
	mov.f32 	%f609, %f573;
	mov.f32 	%f610, %f573;
	mov.f32 	%f611, %f573;
	mov.f32 	%f612, %f573;
	mov.f32 	%f613, %f573;
	mov.f32 	%f614, %f573;
	mov.f32 	%f615, %f573;
	mov.f32 	%f616, %f573;
	mov.f32 	%f617, %f573;
	mov.f32 	%f618, %f573;
	mov.f32 	%f619, %f573;
	mov.f32 	%f620, %f573;
	mov.f32 	%f621, %f573;
	mov.f32 	%f622, %f573;
	mov.f32 	%f623, %f573;
	mov.f32 	%f624, %f573;
	mov.f32 	%f625, %f573;
	mov.f32 	%f626, %f573;
	mov.f32 	%f627, %f573;
	mov.f32 	%f628, %f573;
$L__BB0_1:
	mov.b32 	%r297, 0;
$L__BB0_2:
	bar.sync 	0;
	mov.f32 	%f500, 0f00000000;
	@%p7 bra 	$L__BB0_5;
	or.b32  	%r53, %r297, %r1;
	setp.eq.s32 	%p8, %r53, 0;
	add.s32 	%r54, %r297, %r1;
	setp.gt.u32 	%p9, %r54, 28;
	or.pred  	%p10, %p8, %p9;
	@%p10 bra 	$L__BB0_5;
	ld.param.u64 	%rd114, [candidate1_param_0];
	mov.u32 	%r55, %tid.x;
	mov.u32 	%r56, %ctaid.x;
	and.b32  	%r57, %r56, 1;
	setp.eq.b32 	%p11, %r57, 1;
	selp.b32 	%r58, 392, 0, %p11;
	add.s32 	%r59, %r55, %r58;
	mad.lo.s32 	%r60, %r296, 12544, %r59;
	add.s32 	%r61, %r60, %r297;
	add.s32 	%r62, %r61, -29;
	cvta.to.global.u64 	%rd4, %rd114;
	mul.wide.s32 	%rd5, %r62, 4;
	add.s64 	%rd6, %rd4, %rd5;
	ld.global.nc.f32 	%f500, [%rd6];
$L__BB0_5:
	mov.u32 	%r63, %tid.x;
	shl.b32 	%r64, %r63, 2;
	mov.u32 	%r65, _ZZ10candidate1E15pad_temp_shared;
	add.s32 	%r66, %r65, %r64;
	st.shared.f32 	[%r66], %f500;
	mov.f32 	%f501, 0f00000000;
	@%p7 bra 	$L__BB0_8;
	or.b32  	%r68, %r297, %r1;
	setp.eq.s32 	%p13, %r68, 0;
	add.s32 	%r69, %r297, %r1;
	setp.gt.u32 	%p14, %r69, 28;
	or.pred  	%p15, %p13, %p14;
	@%p15 bra 	$L__BB0_8;
	ld.param.u64 	%rd115, [candidate1_param_0];
	cvta.to.global.u64 	%rd7, %rd115;
	mov.u32 	%r70, %ctaid.x;
	and.b32  	%r71, %r70, 1;
	setp.eq.b32 	%p16, %r71, 1;
	selp.b32 	%r72, 392, 0, %p16;
	mov.u32 	%r73, %tid.x;
	add.s32 	%r74, %r73, %r72;
	mad.lo.s32 	%r75, %r296, 12544, %r74;
	cvt.u64.u32 	%rd8, %r75;
	cvt.u64.u32 	%rd9, %r297;
	add.s64 	%rd10, %rd8, %rd9;
	shl.b64 	%rd11, %rd10, 2;
	add.s64 	%rd12, %rd7, %rd11;
	ld.global.nc.f32 	%f501, [%rd12+3020];
$L__BB0_8:
	mov.u32 	%r76, %tid.x;
	shl.b32 	%r77, %r76, 2;
	mov.u32 	%r78, _ZZ10candidate1E15pad_temp_shared;
	add.s32 	%r79, %r78, %r77;
	st.shared.f32 	[%r79+1792], %f501;
	mov.f32 	%f502, 0f00000000;
	@%p7 bra 	$L__BB0_11;
	or.b32  	%r81, %r297, %r1;
	setp.eq.s32 	%p18, %r81, 0;
	add.s32 	%r82, %r297, %r1;
	setp.gt.u32 	%p19, %r82, 28;
	or.pred  	%p20, %p18, %p19;
	@%p20 bra 	$L__BB0_11;
	ld.param.u64 	%rd116, [candidate1_param_0];
	cvta.to.global.u64 	%rd13, %rd116;
	mov.u32 	%r83, %ctaid.x;
	and.b32  	%r84, %r83, 1;
	setp.eq.b32 	%p21, %r84, 1;
	selp.b32 	%r85, 392, 0, %p21;
	mov.u32 	%r86, %tid.x;
	add.s32 	%r87, %r86, %r85;
	mad.lo.s32 	%r88, %r296, 12544, %r87;
	cvt.u64.u32 	%rd14, %r88;
	cvt.u64.u32 	%rd15, %r297;
	add.s64 	%rd16, %rd14, %rd15;
	shl.b64 	%rd17, %rd16, 2;
	add.s64 	%rd18, %rd13, %rd17;
	ld.global.nc.f32 	%f502, [%rd18+6156];
$L__BB0_11:
	mov.u32 	%r89, %tid.x;
	shl.b32 	%r90, %r89, 2;
	mov.u32 	%r91, _ZZ10candidate1E15pad_temp_shared;
	add.s32 	%r92, %r91, %r90;
	st.shared.f32 	[%r92+3584], %f502;
	mov.f32 	%f503, 0f00000000;
	@%p7 bra 	$L__BB0_14;
	or.b32  	%r94, %r297, %r1;
	setp.eq.s32 	%p23, %r94, 0;
	add.s32 	%r95, %r297, %r1;
	setp.gt.u32 	%p24, %r95, 28;
	or.pred  	%p25, %p23, %p24;
	@%p25 bra 	$L__BB0_14;
	ld.param.u64 	%rd117, [candidate1_param_0];
	cvta.to.global.u64 	%rd19, %rd117;
	mov.u32 	%r96, %ctaid.x;
	and.b32  	%r97, %r96, 1;
	setp.eq.b32 	%p26, %r97, 1;
	selp.b32 	%r98, 392, 0, %p26;
	mov.u32 	%r99, %tid.x;
	add.s32 	%r100, %r99, %r98;
	mad.lo.s32 	%r101, %r296, 12544, %r100;
	cvt.u64.u32 	%rd20, %r101;
	cvt.u64.u32 	%rd21, %r297;
	add.s64 	%rd22, %rd20, %rd21;
	shl.b64 	%rd23, %rd22, 2;
	add.s64 	%rd24, %rd19, %rd23;
	ld.global.nc.f32 	%f503, [%rd24+9292];
$L__BB0_14:
	mov.u32 	%r102, %tid.x;
	shl.b32 	%r103, %r102, 2;
	mov.u32 	%r104, _ZZ10candidate1E15pad_temp_shared;
	add.s32 	%r105, %r104, %r103;
	st.shared.f32 	[%r105+5376], %f503;
	mov.f32 	%f504, 0f00000000;
	@%p7 bra 	$L__BB0_17;
	or.b32  	%r107, %r297, %r1;
	setp.eq.s32 	%p28, %r107, 0;
	add.s32 	%r108, %r297, %r1;
	setp.gt.u32 	%p29, %r108, 28;
	or.pred  	%p30, %p28, %p29;
	@%p30 bra 	$L__BB0_17;
	ld.param.u64 	%rd118, [candidate1_param_0];
	cvta.to.global.u64 	%rd25, %rd118;
	mov.u32 	%r109, %ctaid.x;
	and.b32  	%r110, %r109, 1;
	setp.eq.b32 	%p31, %r110, 1;
	selp.b32 	%r111, 392, 0, %p31;
	mov.u32 	%r112, %tid.x;
	add.s32 	%r113, %r112, %r111;
	mad.lo.s32 	%r114, %r296, 12544, %r113;
	cvt.u64.u32 	%rd26, %r114;
	cvt.u64.u32 	%rd27, %r297;
	add.s64 	%rd28, %rd26, %rd27;
	shl.b64 	%rd29, %rd28, 2;
	add.s64 	%rd30, %rd25, %rd29;
	ld.global.nc.f32 	%f504, [%rd30+12428];
$L__BB0_17:
	mov.u32 	%r115, %tid.x;
	shl.b32 	%r116, %r115, 2;
	mov.u32 	%r117, _ZZ10candidate1E15pad_temp_shared;
	add.s32 	%r118, %r117, %r116;
	st.shared.f32 	[%r118+7168], %f504;
	mov.f32 	%f505, 0f00000000;
	@%p7 bra 	$L__BB0_20;
	or.b32  	%r120, %r297, %r1;
	setp.eq.s32 	%p33, %r120, 0;
	add.s32 	%r121, %r297, %r1;
	setp.gt.u32 	%p34, %r121, 28;
	or.pred  	%p35, %p33, %p34;
	@%p35 bra 	$L__BB0_20;
	ld.param.u64 	%rd119, [candidate1_param_0];
	cvta.to.global.u64 	%rd31, %rd119;
	mov.u32 	%r122, %ctaid.x;
	and.b32  	%r123, %r122, 1;
	setp.eq.b32 	%p36, %r123, 1;
	selp.b32 	%r124, 392, 0, %p36;
	mov.u32 	%r125, %tid.x;
	add.s32 	%r126, %r125, %r124;
	mad.lo.s32 	%r127, %r296, 12544, %r126;
	cvt.u64.u32 	%rd32, %r127;
	cvt.u64.u32 	%rd33, %r297;
	add.s64 	%rd34, %rd32, %rd33;
	shl.b64 	%rd35, %rd34, 2;
	add.s64 	%rd36, %rd31, %rd35;
	ld.global.nc.f32 	%f505, [%rd36+15564];
$L__BB0_20:
	mov.u32 	%r128, %tid.x;
	shl.b32 	%r129, %r128, 2;
	mov.u32 	%r130, _ZZ10candidate1E15pad_temp_shared;
	add.s32 	%r131, %r130, %r129;
	st.shared.f32 	[%r131+8960], %f505;
	mov.f32 	%f506, 0f00000000;
	@%p7 bra 	$L__BB0_23;
	or.b32  	%r133, %r297, %r1;
	setp.eq.s32 	%p38, %r133, 0;
	add.s32 	%r134, %r297, %r1;
	setp.gt.u32 	%p39, %r134, 28;
	or.pred  	%p40, %p38, %p39;
	@%p40 bra 	$L__BB0_23;
	ld.param.u64 	%rd120, [candidate1_param_0];
	cvta.to.global.u64 	%rd37, %rd120;
	mov.u32 	%r135, %ctaid.x;
	and.b32  	%r136, %r135, 1;
	setp.eq.b32 	%p41, %r136, 1;
	selp.b32 	%r137, 392, 0, %p41;
	mov.u32 	%r138, %tid.x;
	add.s32 	%r139, %r138, %r137;
	mad.lo.s32 	%r140, %r296, 12544, %r139;
	cvt.u64.u32 	%rd38, %r140;
	cvt.u64.u32 	%rd39, %r297;
	add.s64 	%rd40, %rd38, %rd39;
	shl.b64 	%rd41, %rd40, 2;
	add.s64 	%rd42, %rd37, %rd41;
	ld.global.nc.f32 	%f506, [%rd42+18700];
$L__BB0_23:
	mov.u32 	%r141, %tid.x;
	shl.b32 	%r142, %r141, 2;
	mov.u32 	%r143, _ZZ10candidate1E15pad_temp_shared;
	add.s32 	%r144, %r143, %r142;
	st.shared.f32 	[%r144+10752], %f506;
	mov.f32 	%f507, 0f00000000;
	@%p7 bra 	$L__BB0_26;
	or.b32  	%r146, %r297, %r1;
	setp.eq.s32 	%p43, %r146, 0;
	add.s32 	%r147, %r297, %r1;
	setp.gt.u32 	%p44, %r147, 28;
	or.pred  	%p45, %p43, %p44;
	@%p45 bra 	$L__BB0_26;
	ld.param.u64 	%rd121, [candidate1_param_0];
	cvta.to.global.u64 	%rd43, %rd121;
	mov.u32 	%r148, %ctaid.x;
	and.b32  	%r149, %r148, 1;
	setp.eq.b32 	%p46, %r149, 1;
	selp.b32 	%r150, 392, 0, %p46;
	mov.u32 	%r151, %tid.x;
	add.s32 	%r152, %r151, %r150;
	mad.lo.s32 	%r153, %r296, 12544, %r152;
	cvt.u64.u32 	%rd44, %r153;
	cvt.u64.u32 	%rd45, %r297;
	add.s64 	%rd46, %rd44, %rd45;
	shl.b64 	%rd47, %rd46, 2;
	add.s64 	%rd48, %rd43, %rd47;
	ld.global.nc.f32 	%f507, [%rd48+21836];
$L__BB0_26:
	mov.u32 	%r154, %tid.x;
	shl.b32 	%r155, %r154, 2;
	mov.u32 	%r156, _ZZ10candidate1E15pad_temp_shared;
	add.s32 	%r157, %r156, %r155;
	st.shared.f32 	[%r157+12544], %f507;
	mov.f32 	%f508, 0f00000000;
	@%p7 bra 	$L__BB0_29;
	or.b32  	%r159, %r297, %r1;
	setp.eq.s32 	%p48, %r159, 0;
	add.s32 	%r160, %r297, %r1;
	setp.gt.u32 	%p49, %r160, 28;
	or.pred  	%p50, %p48, %p49;
	@%p50 bra 	$L__BB0_29;
	ld.param.u64 	%rd122, [candidate1_param_0];
	cvta.to.global.u64 	%rd49, %rd122;
	mov.u32 	%r161, %ctaid.x;
	and.b32  	%r162, %r161, 1;
	setp.eq.b32 	%p51, %r162, 1;
	selp.b32 	%r163, 392, 0, %p51;
	mov.u32 	%r164, %tid.x;
	add.s32 	%r165, %r164, %r163;
	mad.lo.s32 	%r166, %r296, 12544, %r165;
	cvt.u64.u32 	%rd50, %r166;
	cvt.u64.u32 	%rd51, %r297;
	add.s64 	%rd52, %rd50, %rd51;
	shl.b64 	%rd53, %rd52, 2;
	add.s64 	%rd54, %rd49, %rd53;
	ld.global.nc.f32 	%f508, [%rd54+24972];
$L__BB0_29:
	mov.u32 	%r167, %tid.x;
	shl.b32 	%r168, %r167, 2;
	mov.u32 	%r169, _ZZ10candidate1E15pad_temp_shared;
	add.s32 	%r170, %r169, %r168;
	st.shared.f32 	[%r170+14336], %f508;
	mov.f32 	%f509, 0f00000000;
	@%p7 bra 	$L__BB0_32;
	or.b32  	%r172, %r297, %r1;
	setp.eq.s32 	%p53, %r172, 0;
	add.s32 	%r173, %r297, %r1;
	setp.gt.u32 	%p54, %r173, 28;
	or.pred  	%p55, %p53, %p54;
	@%p55 bra 	$L__BB0_32;
	ld.param.u64 	%rd123, [candidate1_param_0];
	cvta.to.global.u64 	%rd55, %rd123;
	mov.u32 	%r174, %ctaid.x;
	and.b32  	%r175, %r174, 1;
	setp.eq.b32 	%p56, %r175, 1;
	selp.b32 	%r176, 392, 0, %p56;
	mov.u32 	%r177, %tid.x;
	add.s32 	%r178, %r177, %r176;
	mad.lo.s32 	%r179, %r296, 12544, %r178;
	cvt.u64.u32 	%rd56, %r179;
	cvt.u64.u32 	%rd57, %r297;
	add.s64 	%rd58, %rd56, %rd57;
	shl.b64 	%rd59, %rd58, 2;
	add.s64 	%rd60, %rd55, %rd59;
	ld.global.nc.f32 	%f509, [%rd60+28108];
$L__BB0_32:
	mov.u32 	%r180, %tid.x;
	shl.b32 	%r181, %r180, 2;
	mov.u32 	%r182, _ZZ10candidate1E15pad_temp_shared;
	add.s32 	%r183, %r182, %r181;
	st.shared.f32 	[%r183+16128], %f509;
	mov.f32 	%f510, 0f00000000;
	@%p7 bra 	$L__BB0_35;
	or.b32  	%r185, %r297, %r1;
	setp.eq.s32 	%p58, %r185, 0;
	add.s32 	%r186, %r297, %r1;
	setp.gt.u32 	%p59, %r186, 28;
	or.pred  	%p60, %p58, %p59;
	@%p60 bra 	$L__BB0_35;
	ld.param.u64 	%rd124, [candidate1_param_0];
	cvta.to.global.u64 	%rd61, %rd124;
	mov.u32 	%r187, %ctaid.x;
	and.b32  	%r188, %r187, 1;
	setp.eq.b32 	%p61, %r188, 1;
	selp.b32 	%r189, 392, 0, %p61;
	mov.u32 	%r190, %tid.x;
	add.s32 	%r191, %r190, %r189;
	mad.lo.s32 	%r192, %r296, 12544, %r191;
	cvt.u64.u32 	%rd62, %r192;
	cvt.u64.u32 	%rd63, %r297;
	add.s64 	%rd64, %rd62, %rd63;
	shl.b64 	%rd65, %rd64, 2;
	add.s64 	%rd66, %rd61, %rd65;
	ld.global.nc.f32 	%f510, [%rd66+31244];
$L__BB0_35:
	mov.u32 	%r193, %tid.x;
	shl.b32 	%r194, %r193, 2;
	mov.u32 	%r195, _ZZ10candidate1E15pad_temp_shared;
	add.s32 	%r196, %r195, %r194;
	st.shared.f32 	[%r196+17920], %f510;
	mov.f32 	%f511, 0f00000000;
	@%p7 bra 	$L__BB0_38;
	or.b32  	%r198, %r297, %r1;
	setp.eq.s32 	%p63, %r198, 0;
	add.s32 	%r199, %r297, %r1;
	setp.gt.u32 	%p64, %r199, 28;
	or.pred  	%p65, %p63, %p64;
	@%p65 bra 	$L__BB0_38;
	ld.param.u64 	%rd125, [candidate1_param_0];
	cvta.to.global.u64 	%rd67, %rd125;
	mov.u32 	%r200, %ctaid.x;
	and.b32  	%r201, %r200, 1;
	setp.eq.b32 	%p66, %r201, 1;
	selp.b32 	%r202, 392, 0, %p66;
	mov.u32 	%r203, %tid.x;
	add.s32 	%r204, %r203, %r202;
	mad.lo.s32 	%r205, %r296, 12544, %r204;
	cvt.u64.u32 	%rd68, %r205;
	cvt.u64.u32 	%rd69, %r297;
	add.s64 	%rd70, %rd68, %rd69;
	shl.b64 	%rd71, %rd70, 2;
	add.s64 	%rd72, %rd67, %rd71;
	ld.global.nc.f32 	%f511, [%rd72+34380];
$L__BB0_38:
	mov.u32 	%r206, %tid.x;
	shl.b32 	%r207, %r206, 2;
	mov.u32 	%r208, _ZZ10candidate1E15pad_temp_shared;
	add.s32 	%r209, %r208, %r207;
	st.shared.f32 	[%r209+19712], %f511;
	mov.f32 	%f512, 0f00000000;
	@%p7 bra 	$L__BB0_41;
	or.b32  	%r211, %r297, %r1;
	setp.eq.s32 	%p68, %r211, 0;
	add.s32 	%r212, %r297, %r1;
	setp.gt.u32 	%p69, %r212, 28;
	or.pred  	%p70, %p68, %p69;
	@%p70 bra 	$L__BB0_41;
	ld.param.u64 	%rd126, [candidate1_param_0];
	cvta.to.global.u64 	%rd73, %rd126;
	mov.u32 	%r213, %ctaid.x;
	and.b32  	%r214, %r213, 1;
	setp.eq.b32 	%p71, %r214, 1;
	selp.b32 	%r215, 392, 0, %p71;
	mov.u32 	%r216, %tid.x;
	add.s32 	%r217, %r216, %r215;
	mad.lo.s32 	%r218, %r296, 12544, %r217;
	cvt.u64.u32 	%rd74, %r218;
	cvt.u64.u32 	%rd75, %r297;
	add.s64 	%rd76, %rd74, %rd75;
	shl.b64 	%rd77, %rd76, 2;
	add.s64 	%rd78, %rd73, %rd77;
	ld.global.nc.f32 	%f512, [%rd78+37516];
$L__BB0_41:
	mov.u32 	%r219, %tid.x;
	shl.b32 	%r220, %r219, 2;
	mov.u32 	%r221, _ZZ10candidate1E15pad_temp_shared;
	add.s32 	%r222, %r221, %r220;
	st.shared.f32 	[%r222+21504], %f512;
	mov.f32 	%f513, 0f00000000;
	@%p7 bra 	$L__BB0_44;
	or.b32  	%r224, %r297, %r1;
	setp.eq.s32 	%p73, %r224, 0;
	add.s32 	%r225, %r297, %r1;
	setp.gt.u32 	%p74, %r225, 28;
	or.pred  	%p75, %p73, %p74;
	@%p75 bra 	$L__BB0_44;
	ld.param.u64 	%rd127, [candidate1_param_0];
	cvta.to.global.u64 	%rd79, %rd127;
	mov.u32 	%r226, %ctaid.x;
	and.b32  	%r227, %r226, 1;
	setp.eq.b32 	%p76, %r227, 1;
	selp.b32 	%r228, 392, 0, %p76;
	mov.u32 	%r229, %tid.x;
	add.s32 	%r230, %r229, %r228;
	mad.lo.s32 	%r231, %r296, 12544, %r230;
	cvt.u64.u32 	%rd80, %r231;
	cvt.u64.u32 	%rd81, %r297;
	add.s64 	%rd82, %rd80, %rd81;
	shl.b64 	%rd83, %rd82, 2;
	add.s64 	%rd84, %rd79, %rd83;
	ld.global.nc.f32 	%f513, [%rd84+40652];
$L__BB0_44:
	mov.u32 	%r232, %tid.x;
	shl.b32 	%r233, %r232, 2;
	mov.u32 	%r234, _ZZ10candidate1E15pad_temp_shared;
	add.s32 	%r235, %r234, %r233;
	st.shared.f32 	[%r235+23296], %f513;
	mov.f32 	%f514, 0f00000000;
	@%p7 bra 	$L__BB0_47;
	or.b32  	%r237, %r297, %r1;
	setp.eq.s32 	%p78, %r237, 0;
	add.s32 	%r238, %r297, %r1;
	setp.gt.u32 	%p79, %r238, 28;
	or.pred  	%p80, %p78, %p79;
	@%p80 bra 	$L__BB0_47;
	ld.param.u64 	%rd128, [candidate1_param_0];
	cvta.to.global.u64 	%rd85, %rd128;
	mov.u32 	%r239, %ctaid.x;
	and.b32  	%r240, %r239, 1;
	setp.eq.b32 	%p81, %r240, 1;
	selp.b32 	%r241, 392, 0, %p81;
	mov.u32 	%r242, %tid.x;
	add.s32 	%r243, %r242, %r241;
	mad.lo.s32 	%r244, %r296, 12544, %r243;
	cvt.u64.u32 	%rd86, %r244;
	cvt.u64.u32 	%rd87, %r297;
	add.s64 	%rd88, %rd86, %rd87;
	shl.b64 	%rd89, %rd88, 2;
	add.s64 	%rd90, %rd85, %rd89;
	ld.global.nc.f32 	%f514, [%rd90+43788];
$L__BB0_47:
	mov.u32 	%r245, %tid.x;
	shl.b32 	%r246, %r245, 2;
	mov.u32 	%r247, _ZZ10candidate1E15pad_temp_shared;
	add.s32 	%r248, %r247, %r246;
	st.shared.f32 	[%r248+25088], %f514;
	mov.f32 	%f515, 0f00000000;
	@%p7 bra 	$L__BB0_50;
	or.b32  	%r250, %r297, %r1;
	setp.eq.s32 	%p83, %r250, 0;
	add.s32 	%r251, %r297, %r1;
	setp.gt.u32 	%p84, %r251, 28;
	or.pred  	%p85, %p83, %p84;
	@%p85 bra 	$L__BB0_50;
	ld.param.u64 	%rd129, [candidate1_param_0];
	cvta.to.global.u64 	%rd91, %rd129;
	mov.u32 	%r252, %ctaid.x;
	and.b32  	%r253, %r252, 1;
	setp.eq.b32 	%p86, %r253, 1;
	selp.b32 	%r254, 392, 0, %p86;
	mov.u32 	%r255, %tid.x;
	add.s32 	%r256, %r255, %r254;
	mad.lo.s32 	%r257, %r296, 12544, %r256;
	cvt.u64.u32 	%rd92, %r257;
	cvt.u64.u32 	%rd93, %r297;
	add.s64 	%rd94, %rd92, %rd93;
	shl.b64 	%rd95, %rd94, 2;
	add.s64 	%rd96, %rd91, %rd95;
	ld.global.nc.f32 	%f515, [%rd96+46924];
$L__BB0_50:
	ld.param.u64 	%rd130, [candidate1_param_1];
	mov.u32 	%r258, %tid.x;
	setp.gt.u32 	%p87, %r258, 383;
	shl.b32 	%r259, %r258, 2;
	mov.u32 	%r260, _ZZ10candidate1E15pad_temp_shared;
	add.s32 	%r261, %r260, %r259;
	st.shared.f32 	[%r261+26880], %f515;
	mul.lo.s32 	%r262, %r296, 144;
	add.s32 	%r263, %r2, %r262;
	add.s32 	%r264, %r263, %r297;
	cvta.to.global.u64 	%rd97, %rd130;
	mul.wide.u32 	%rd98, %r264, 4;
	add.s64 	%rd99, %rd97, %rd98;
	ld.global.nc.f32 	%f349, [%rd99];
	mov.u32 	%r265, _ZZ10candidate1E13kernel_shared;
	add.s32 	%r266, %r265, %r259;
	st.shared.f32 	[%r266], %f349;
	add.s32 	%r267, %r3, %r262;
	add.s32 	%r268, %r267, %r297;
	mul.wide.u32 	%rd100, %r268, 4;
	add.s64 	%rd101, %rd97, %rd100;
	ld.global.nc.f32 	%f350, [%rd101];
	st.shared.f32 	[%r266+1792], %f350;
	add.s32 	%r269, %r4, %r262;
	add.s32 	%r270, %r269, %r297;
	mul.wide.u32 	%rd102, %r270, 4;
	add.s64 	%rd103, %rd97, %rd102;
	ld.global.nc.f32 	%f351, [%rd103];
	st.shared.f32 	[%r266+3584], %f351;
	ld.global.nc.f32 	%f352, [%rd99+516096];
	st.shared.f32 	[%r266+5376], %f352;
	add.s32 	%r271, %r5, %r262;
	add.s32 	%r272, %r271, %r297;
	mul.wide.u32 	%rd104, %r272, 4;
	add.s64 	%rd105, %rd97, %rd104;
	ld.global.nc.f32 	%f353, [%rd105];
	st.shared.f32 	[%r266+7168], %f353;
	add.s32 	%r273, %r6, %r262;
	add.s32 	%r274, %r273, %r297;
	mul.wide.u32 	%rd106, %r274, 4;
	add.s64 	%rd107, %rd97, %rd106;
	ld.global.nc.f32 	%f354, [%rd107];
	st.shared.f32 	[%r266+8960], %f354;
	@%p87 bra 	$L__BB0_52;
	ld.param.u64 	%rd131, [candidate1_param_1];
	cvta.to.global.u64 	%rd108, %rd131;
	mad.lo.s32 	%r275, %r296, 144, %r2;
	add.s32 	%r276, %r275, %r297;
	mul.wide.u32 	%rd109, %r276, 4;
	add.s64 	%rd110, %rd108, %rd109;
	ld.global.nc.f32 	%f355, [%rd110+1032192];
	mov.u32 	%r277, %tid.x;
	shl.b32 	%r278, %r277, 2;
	mov.u32 	%r279, _ZZ10candidate1E13kernel_shared;
	add.s32 	%r280, %r279, %r278;
	st.shared.f32 	[%r280+10752], %f355;
$L__BB0_52:
	bar.sync 	0;
	mov.b32 	%r298, 0;
$L__BB0_53:
	mad.lo.s32 	%r283, %r298, 448, %r7;
	mad.lo.s32 	%r300, %r298, 12, %r8;
	shl.b32 	%r284, %r283, 2;
	mov.u32 	%r285, _ZZ10candidate1E15pad_temp_shared;
	add.s32 	%r286, %r285, %r284;
	add.s32 	%r299, %r286, 340;
	ld.shared.f32 	%f572, [%r286+340];
	mov.b32 	%r301, 6144;
$L__BB0_54:
	ld.shared.f32 	%f356, [%r300+-3072];
	ld.shared.f32 	%f357, [%r300+-6144];
	ld.shared.f32 	%f358, [%r300+3072];
	ld.shared.f32 	%f359, [%r300];
	ld.shared.f32 	%f360, [%r299+-340];
	fma.rn.f32 	%f628, %f360, %f357, %f628;
	fma.rn.f32 	%f614, %f360, %f356, %f614;
	fma.rn.f32 	%f600, %f360, %f359, %f600;
	fma.rn.f32 	%f586, %f360, %f358, %f586;
	ld.shared.f32 	%f361, [%r299+-336];
	fma.rn.f32 	%f627, %f361, %f357, %f627;
	fma.rn.f32 	%f613, %f361, %f356, %f613;
	fma.rn.f32 	%f599, %f361, %f359, %f599;
	fma.rn.f32 	%f585, %f361, %f358, %f585;
	ld.shared.f32 	%f362, [%r299+-228];
	fma.rn.f32 	%f626, %f362, %f357, %f626;
	fma.rn.f32 	%f612, %f362, %f356, %f612;
	fma.rn.f32 	%f598, %f362, %f359, %f598;
	fma.rn.f32 	%f584, %f362, %f358, %f584;
	ld.shared.f32 	%f363, [%r299+-224];
	fma.rn.f32 	%f625, %f363, %f357, %f625;
	fma.rn.f32 	%f611, %f363, %f356, %f611;
	fma.rn.f32 	%f597, %f363, %f359, %f597;
	fma.rn.f32 	%f583, %f363, %f358, %f583;
	ld.shared.f32 	%f364, [%r299+-116];
	fma.rn.f32 	%f624, %f364, %f357, %f624;
	fma.rn.f32 	%f610, %f364, %f356, %f610;
	fma.rn.f32 	%f596, %f364, %f359, %f596;
	fma.rn.f32 	%f582, %f364, %f358, %f582;
	ld.shared.f32 	%f365, [%r299+-112];
	fma.rn.f32 	%f623, %f365, %f357, %f623;
	fma.rn.f32 	%f609, %f365, %f356, %f609;
	fma.rn.f32 	%f595, %f365, %f359, %f595;
	fma.rn.f32 	%f581, %f365, %f358, %f581;
	ld.shared.f32 	%f366, [%r299+-4];
	fma.rn.f32 	%f622, %f366, %f357, %f622;
	fma.rn.f32 	%f608, %f366, %f356, %f608;
	fma.rn.f32 	%f594, %f366, %f359, %f594;
	fma.rn.f32 	%f580, %f366, %f358, %f580;
	fma.rn.f32 	%f621, %f572, %f357, %f621;
	fma.rn.f32 	%f607, %f572, %f356, %f607;
	fma.rn.f32 	%f593, %f572, %f359, %f593;
	fma.rn.f32 	%f579, %f572, %f358, %f579;
	ld.shared.f32 	%f367, [%r299+108];
	fma.rn.f32 	%f620, %f367, %f357, %f620;
	fma.rn.f32 	%f606, %f367, %f356, %f606;
	fma.rn.f32 	%f592, %f367, %f359, %f592;
	fma.rn.f32 	%f578, %f367, %f358, %f578;
	add.s32 	%r17, %r299, 112;
	ld.shared.f32 	%f572, [%r299+112];
	fma.rn.f32 	%f619, %f572, %f357, %f619;
	fma.rn.f32 	%f605, %f572, %f356, %f605;
	fma.rn.f32 	%f591, %f572, %f359, %f591;
	fma.rn.f32 	%f577, %f572, %f358, %f577;
	ld.shared.f32 	%f368, [%r299+220];
	fma.rn.f32 	%f618, %f368, %f357, %f618;
	fma.rn.f32 	%f604, %f368, %f356, %f604;
	fma.rn.f32 	%f590, %f368, %f359, %f590;
	fma.rn.f32 	%f576, %f368, %f358, %f576;
	ld.shared.f32 	%f369, [%r299+224];
	fma.rn.f32 	%f617, %f369, %f357, %f617;
	fma.rn.f32 	%f603, %f369, %f356, %f603;
	fma.rn.f32 	%f589, %f369, %f359, %f589;
	fma.rn.f32 	%f575, %f369, %f358, %f575;
	ld.shared.f32 	%f370, [%r299+332];
	fma.rn.f32 	%f616, %f370, %f357, %f616;
	fma.rn.f32 	%f602, %f370, %f356, %f602;
	fma.rn.f32 	%f588, %f370, %f359, %f588;
	fma.rn.f32 	%f574, %f370, %f358, %f574;
	ld.shared.f32 	%f371, [%r299+336];
	fma.rn.f32 	%f615, %f371, %f357, %f615;
	fma.rn.f32 	%f601, %f371, %f356, %f601;
	fma.rn.f32 	%f587, %f371, %f359, %f587;
	fma.rn.f32 	%f573, %f371, %f358, %f573;
	add.s32 	%r301, %r301, 4;
	add.s32 	%r300, %r300, 4;
	setp.ne.s32 	%p88, %r301, 6156;
	mov.u32 	%r299, %r17;
	@%p88 bra 	$L__BB0_54;
	add.s32 	%r298, %r298, 1;
	setp.ne.s32 	%p89, %r298, 16;
	@%p89 bra 	$L__BB0_53;
	add.s32 	%r297, %r297, 1;
	setp.ne.s32 	%p90, %r297, 3;
	@%p90 bra 	$L__BB0_2;
	add.s32 	%r296, %r296, 1;
	setp.ne.s32 	%p91, %r296, 32;
	@%p91 bra 	$L__BB0_1;
	ld.param.u64 	%rd132, [candidate1_param_2];
	cvta.to.global.u64 	%rd111, %rd132;
	mov.u32 	%r287, %ctaid.x;
	shr.u32 	%r288, %r287, 1;
	mul.lo.s32 	%r289, %r288, 50176;
	mul.lo.s16 	%rs33, %rs1, 784;
	cvt.u32.u16 	%r290, %rs33;
	and.b32  	%r291, %r287, 1;
	setp.eq.b32 	%p92, %r291, 1;
	selp.b32 	%r292, 392, 0, %p92;
	or.b32  	%r293, %r292, %r289;
	add.s32 	%r294, %r293, %r290;
	add.s32 	%r295, %r7, %r294;
	mul.wide.u32 	%rd112, %r295, 4;
	add.s64 	%rd113, %rd111, %rd112;
	st.global.f32 	[%rd113], %f628;
	st.global.f32 	[%rd113+50176], %f614;
	st.global.f32 	[%rd113+100352], %f600;
	st.global.f32 	[%rd113+150528], %f586;
	st.global.f32 	[%rd113+4], %f627;
	st.global.f32 	[%rd113+50180], %f613;
	st.global.f32 	[%rd113+100356], %f599;
	st.global.f32 	[%rd113+150532], %f585;
	st.global.f32 	[%rd113+112], %f626;
	st.global.f32 	[%rd113+50288], %f612;
	st.global.f32 	[%rd113+100464], %f598;
	st.global.f32 	[%rd113+150640], %f584;
	st.global.f32 	[%rd113+116], %f625;
	st.global.f32 	[%rd113+50292], %f611;
	st.global.f32 	[%rd113+100468], %f597;
	st.global.f32 	[%rd113+150644], %f583;
	st.global.f32 	[%rd113+224], %f624;
	st.global.f32 	[%rd113+50400], %f610;
	st.global.f32 	[%rd113+100576], %f596;
	st.global.f32 	[%rd113+150752], %f582;
	st.global.f32 	[%rd113+228], %f623;
	st.global.f32 	[%rd113+50404], %f609;
	st.global.f32 	[%rd113+100580], %f595;
	st.global.f32 	[%rd113+150756], %f581;
	st.global.f32 	[%rd113+336], %f622;
	st.global.f32 	[%rd113+50512], %f608;
	st.global.f32 	[%rd113+100688], %f594;
	st.global.f32 	[%rd113+150864], %f580;
	st.global.f32 	[%rd113+340], %f621;
	st.global.f32 	[%rd113+50516], %f607;
	st.global.f32 	[%rd113+100692], %f593;
	st.global.f32 	[%rd113+150868], %f579;
	st.global.f32 	[%rd113+448], %f620;
	st.global.f32 	[%rd113+50624], %f606;
	st.global.f32 	[%rd113+100800], %f592;
	st.global.f32 	[%rd113+150976], %f578;
	st.global.f32 	[%rd113+452], %f619;
	st.global.f32 	[%rd113+50628], %f605;
	st.global.f32 	[%rd113+100804], %f591;
	st.global.f32 	[%rd113+150980], %f577;
	st.global.f32 	[%rd113+560], %f618;
	st.global.f32 	[%rd113+50736], %f604;
	st.global.f32 	[%rd113+100912], %f590;
	st.global.f32 	[%rd113+151088], %f576;
	st.global.f32 	[%rd113+564], %f617;
	st.global.f32 	[%rd113+50740], %f603;
	st.global.f32 	[%rd113+100916], %f589;
	st.global.f32 	[%rd113+151092], %f575;
	st.global.f32 	[%rd113+672], %f616;
	st.global.f32 	[%rd113+50848], %f602;
	st.global.f32 	[%rd113+101024], %f588;
	st.global.f32 	[%rd113+151200], %f574;
	st.global.f32 	[%rd113+676], %f615;
	st.global.f32 	[%rd113+50852], %f601;
	st.global.f32 	[%rd113+101028], %f587;
	st.global.f32 	[%rd113+151204], %f573;
	ret;

}


// ===== COMPILED SASS (sm_100) =====

	.target	sm_100

	.elftype	@"ET_EXEC"


//--------------------- .note.nv.tkinfo           --------------------------
	.section	.note.nv.tkinfo,"",@"SHT_NOTE"
	.sectionflags	@"SHF_NOTE_NV_TKINFO"
	.tkinfo
        /*0018*/ 	.word	0x00000002
        /*0030*/ 	.string	""
        /*0030*/ 	.string	"ptxas"
        /*0030*/ 	.string	"Cuda compilation tools, release 13.0, V13.0.88"
        /*0030*/ 	.string	"Build cuda_13.0.r13.0/compiler.36424714_0"
        /*0030*/ 	.string	"-arch sm_100 -m 64 "



//--------------------- .note.nv.cuinfo           --------------------------
	.section	.note.nv.cuinfo,"",@"SHT_NOTE"
	.sectionflags	@"SHF_NOTE_NV_CUINFO"
        /*0018*/ 	.short	0x0002
        /*001a*/ 	.short	0x0064
        /*001c*/ 	.short	0x0082
	.zero		2


//--------------------- .nv.info                  --------------------------
	.section	.nv.info,"",@"SHT_CUDA_INFO"
	.align	4


	//----- nvinfo : EIATTR_REGCOUNT
	.align		4
        /*0000*/ 	.byte	0x04, 0x2f
        /*0002*/ 	.short	(.L_1 - .L_0)
	.align		4
.L_0:
        /*0004*/ 	.word	index@(candidate1)
        /*0008*/ 	.word	0x0000006c


	//----- nvinfo : EIATTR_FRAME_SIZE
	.align		4
.L_1:
        /*000c*/ 	.byte	0x04, 0x11
        /*000e*/ 	.short	(.L_3 - .L_2)
	.align		4
.L_2:
        /*0010*/ 	.word	index@(candidate1)
        /*0014*/ 	.word	0x00000000


	//----- nvinfo : EIATTR_MIN_STACK_SIZE
	.align		4
.L_3:
        /*0018*/ 	.byte	0x04, 0x12
        /*001a*/ 	.short	(.L_5 - .L_4)
	.align		4
.L_4:
        /*001c*/ 	.word	index@(candidate1)
        /*0020*/ 	.word	0x00000000
.L_5:


//--------------------- .nv.compat                --------------------------
	.section	.nv.compat,"",@"SHT_CUDA_COMPAT_INFO"
	.align	4
        /*0000*/ 	.byte	0x02, 0x09, 0x00, 0x00, 0x02, 0x02, 0x01, 0x00, 0x02, 0x05, 0x05, 0x00, 0x03, 0x07, 0x01, 0x01
        /*0010*/ 	.byte	0x02, 0x03, 0x00, 0x00, 0x02, 0x06, 0x01, 0x00, 0x04, 0x0b, 0x08, 0x00, 0x09, 0x00, 0x00, 0x00
        /*0020*/ 	.byte	0x00, 0x00, 0x00, 0x00


//--------------------- .nv.info.candidate1       --------------------------
	.section	.nv.info.candidate1,"",@"SHT_CUDA_INFO"
	.sectionflags	@""
	.align	4


	//----- nvinfo : EIATTR_CUDA_API_VERSION
	.align		4
        /*0000*/ 	.byte	0x04, 0x37
        /*0002*/ 	.short	(.L_7 - .L_6)
.L_6:
        /*0004*/ 	.word	0x00000082


	//----- nvinfo : EIATTR_KPARAM_INFO
	.align		4
.L_7:
        /*0008*/ 	.byte	0x04, 0x17
        /*000a*/ 	.short	(.L_9 - .L_8)
.L_8:
        /*000c*/ 	.word	0x00000000
        /*0010*/ 	.short	0x0002
        /*0012*/ 	.short	0x0010
        /*0014*/ 	.byte	0x00, 0xf5, 0x21, 0x00


	//----- nvinfo : EIATTR_KPARAM_INFO
	.align		4
.L_9:
        /*0018*/ 	.byte	0x04, 0x17
        /*001a*/ 	.short	(.L_11 - .L_10)
.L_10:
        /*001c*/ 	.word	0x00000000
        /*0020*/ 	.short	0x0001
        /*0022*/ 	.short	0x0008
        /*0024*/ 	.byte	0x00, 0xf5, 0x21, 0x00


	//----- nvinfo : EIATTR_KPARAM_INFO
	.align		4
.L_11:
        /*0028*/ 	.byte	0x04, 0x17
        /*002a*/ 	.short	(.L_13 - .L_12)
.L_12:
        /*002c*/ 	.word	0x00000000
        /*0030*/ 	.short	0x0000
        /*0032*/ 	.short	0x0000
        /*0034*/ 	.byte	0x00, 0xf5, 0x21, 0x00


	//----- nvinfo : EIATTR_SPARSE_MMA_MASK
	.align		4
.L_13:
        /*0038*/ 	.byte	0x03, 0x50
        /*003a*/ 	.short	0x0000


	//----- nvinfo : EIATTR_MAXREG_COUNT
	.align		4
        /*003c*/ 	.byte	0x03, 0x1b
        /*003e*/ 	.short	0x0080


	//----- nvinfo : EIATTR_NUM_BARRIERS
	.align		4
        /*0040*/ 	.byte	0x02, 0x4c
        /*0042*/ 	.byte	0x01
	.zero		1


	//----- nvinfo : EIATTR_MERCURY_ISA_VERSION
	.align		4
        /*0044*/ 	.byte	0x03, 0x5f
        /*0046*/ 	.short	0x0101


	//----- nvinfo : EIATTR_VRC_CTA_INIT_COUNT
	.align		4
        /*0048*/ 	.byte	0x02, 0x4a
	.zero		1
	.zero		1


	//----- nvinfo : EIATTR_EXIT_INSTR_OFFSETS
	.align		4
        /*004c*/ 	.byte	0x04, 0x1c
        /*004e*/ 	.short	(.L_15 - .L_14)


	//   ....[0]....
.L_14:
        /*0050*/ 	.word	0x00002ab0


	//----- nvinfo : EIATTR_MAX_THREADS
	.align		4
.L_15:
        /*0054*/ 	.byte	0x04, 0x05
        /*0056*/ 	.short	(.L_17 - .L_16)
.L_16:
        /*0058*/ 	.word	0x000001c0
        /*005c*/ 	.word	0x00000001
        /*0060*/ 	.word	0x00000001


	//----- nvinfo : EIATTR_CBANK_PARAM_SIZE
	.align		4
.L_17:
        /*0064*/ 	.byte	0x03, 0x19
        /*0066*/ 	.short	0x0018


	//----- nvinfo : EIATTR_PARAM_CBANK
	.align		4
        /*0068*/ 	.byte	0x04, 0x0a
        /*006a*/ 	.short	(.L_19 - .L_18)
	.align		4
.L_18:
        /*006c*/ 	.word	index@(.nv.constant0.candidate1)
        /*0070*/ 	.short	0x0380
        /*0072*/ 	.short	0x0018


	//----- nvinfo : EIATTR_SW_WAR
	.align		4
.L_19:
        /*0074*/ 	.byte	0x04, 0x36
        /*0076*/ 	.short	(.L_21 - .L_20)
.L_20:
        /*0078*/ 	.word	0x00000008
.L_21:


//--------------------- .nv.callgraph             --------------------------
	.section	.nv.callgraph,"",@"SHT_CUDA_CALLGRAPH"
	.align	4
	.sectionentsize	8
	.align		4
        /*0000*/ 	.word	0x00000000
	.align		4
        /*0004*/ 	.word	0xffffffff
	.align		4
        /*0008*/ 	.word	0x00000000
	.align		4
        /*000c*/ 	.word	0xfffffffe
	.align		4
        /*0010*/ 	.word	0x00000000
	.align		4
        /*0014*/ 	.word	0xfffffffd
	.align		4
        /*0018*/ 	.word	0x00000000
	.align		4
        /*001c*/ 	.word	0xfffffffc


//--------------------- .text.candidate1          --------------------------
	.section	.text.candidate1,"ax",@progbits
	.align	128
        .global         candidate1
        .type           candidate1,@function
        .size           candidate1,(.L_x_4 - candidate1)
        .other          candidate1,@"STO_CUDA_ENTRY STV_DEFAULT"
candidate1:
.text.candidate1:
[----:B------:R-:W-:Y:S01]  /*0000*/  LDC R1, c[0x0][0x37c] ;  /* 0x0000df00ff017b82 */ /* 0x000fe20000000800 */
[----:B------:R-:W0:Y:S01]  /*0010*/  S2R R2, SR_CTAID.X ;  /* 0x0000000000027919 */ /* 0x000e220000002500 */
[----:B------:R-:W-:Y:S01]  /*0020*/  MOV R0, 0x400 ;  /* 0x0000040000007802 */ /* 0x000fe20000000f00 */
[----:B------:R-:W-:Y:S01]  /*0030*/  HFMA2 R41, -RZ, RZ, 0, 0 ;  /* 0x00000000ff297431 */ /* 0x000fe200000001ff */
[----:B------:R-:W-:Y:S01]  /*0040*/  CS2R R34, SRZ ;  /* 0x0000000000227805 */ /* 0x000fe2000001ff00 */
[----:B------:R-:W1:Y:S01]  /*0050*/  S2R R3, SR_CgaCtaId ;  /* 0x0000000000037919 */ /* 0x000e620000008800 */
[----:B------:R-:W-:Y:S01]  /*0060*/  IADD3 R0, PT, PT, R0, 0x7000, RZ ;  /* 0x0000700000007810 */ /* 0x000fe20007ffe0ff */
[----:B------:R-:W-:Y:S01]  /*0070*/  HFMA2 R67, -RZ, RZ, 0, 0 ;  /* 0x00000000ff437431 */ /* 0x000fe200000001ff */
[----:B------:R-:W-:Y:S01]  /*0080*/  CS2R R32, SRZ ;  /* 0x0000000000207805 */ /* 0x000fe2000001ff00 */
[----:B------:R-:W2:Y:S01]  /*0090*/  S2R R17, SR_TID.X ;  /* 0x0000000000117919 */ /* 0x000ea20000002100 */
[----:B------:R-:W-:Y:S01]  /*00a0*/  HFMA2 R37, -RZ, RZ, 0, 0 ;  /* 0x00000000ff257431 */ /* 0x000fe200000001ff */
[----:B------:R-:W-:Y:S01]  /*00b0*/  CS2R R30, SRZ ;  /* 0x00000000001e7805 */ /* 0x000fe2000001ff00 */
[----:B------:R-:W-:Y:S01]  /*00c0*/  HFMA2 R50, -RZ, RZ, 0, 0 ;  /* 0x00000000ff327431 */ /* 0x000fe200000001ff */
[----:B------:R-:W-:Y:S01]  /*00d0*/  CS2R R60, SRZ ;  /* 0x00000000003c7805 */ /* 0x000fe2000001ff00 */
[----:B------:R-:W-:Y:S01]  /*00e0*/  HFMA2 R58, -RZ, RZ, 0, 0 ;  /* 0x00000000ff3a7431 */ /* 0x000fe200000001ff */
[----:B------:R-:W-:-:S02]  /*00f0*/  CS2R R28, SRZ ;  /* 0x00000000001c7805 */ /* 0x000fc4000001ff00 */
[----:B------:R-:W-:Y:S02]  /*0100*/  CS2R R62, SRZ ;  /* 0x00000000003e7805 */ /* 0x000fe4000001ff00 */
[----:B------:R-:W-:Y:S02]  /*0110*/  CS2R R26, SRZ ;  /* 0x00000000001a7805 */ /* 0x000fe4000001ff00 */
[----:B------:R-:W-:Y:S02]  /*0120*/  MOV R65, RZ ;  /* 0x000000ff00417202 */ /* 0x000fe40000000f00 */
[----:B------:R-:W-:Y:S02]  /*0130*/  CS2R R24, SRZ ;  /* 0x0000000000187805 */ /* 0x000fe4000001ff00 */
[----:B------:R-:W-:Y:S01]  /*0140*/  CS2R R22, SRZ ;  /* 0x0000000000167805 */ /* 0x000fe2000001ff00 */
[----:B------:R-:W-:Y:S01]  /*0150*/  IMAD.MOV.U32 R79, RZ, RZ, RZ ;  /* 0x000000ffff4f7224 */ /* 0x000fe200078e00ff */
[----:B------:R-:W-:-:S02]  /*0160*/  CS2R R20, SRZ ;  /* 0x0000000000147805 */ /* 0x000fc4000001ff00 */
[----:B------:R-:W-:Y:S02]  /*0170*/  MOV R39, RZ ;  /* 0x000000ff00277202 */ /* 0x000fe40000000f00 */
[----:B------:R-:W-:Y:S02]  /*0180*/  CS2R R18, SRZ ;  /* 0x0000000000127805 */ /* 0x000fe4000001ff00 */
[----:B------:R-:W-:Y:S01]  /*0190*/  MOV R46, RZ ;  /* 0x000000ff002e7202 */ /* 0x000fe20000000f00 */
[----:B------:R-:W-:Y:S01]  /*01a0*/  IMAD.MOV.U32 R48, RZ, RZ, RZ ;  /* 0x000000ffff307224 */ /* 0x000fe200078e00ff */
[----:B------:R-:W-:Y:S02]  /*01b0*/  CS2R R52, SRZ ;  /* 0x0000000000347805 */ /* 0x000fe4000001ff00 */
[----:B------:R-:W-:Y:S02]  /*01c0*/  CS2R R54, SRZ ;  /* 0x0000000000367805 */ /* 0x000fe4000001ff00 */
[----:B------:R-:W-:Y:S01]  /*01d0*/  CS2R R56, SRZ ;  /* 0x0000000000387805 */ /* 0x000fe2000001ff00 */
[----:B------:R-:W-:Y:S01]  /*01e0*/  IMAD.MOV.U32 R42, RZ, RZ, RZ ;  /* 0x000000ffff2a7224 */ /* 0x000fe200078e00ff */
[----:B------:R-:W-:Y:S01]  /*01f0*/  MOV R44, RZ ;  /* 0x000000ff002c7202 */ /* 0x000fe20000000f00 */
[----:B------:R-:W3:Y:S01]  /*0200*/  LDCU.64 UR8, c[0x0][0x358] ;  /* 0x00006b00ff0877ac */ /* 0x000ee20008000a00 */
[----:B0-----:R-:W-:-:S02]  /*0210*/  LOP3.LUT R4, R2, 0x1, RZ, 0xc0, !PT ;  /* 0x0000000102047812 */ /* 0x001fc400078ec0ff */
[----:B-1----:R-:W-:Y:S02]  /*0220*/  LEA R3, R3, R0, 0x18 ;  /* 0x0000000003037211 */ /* 0x002fe400078ec0ff */
[----:B------:R-:W-:Y:S01]  /*0230*/  ISETP.NE.U32.AND P2, PT, R4, 0x1, PT ;  /* 0x000000010400780c */ /* 0x000fe20003f45070 */
[C---:B--2---:R-:W-:Y:S01]  /*0240*/  IMAD.HI.U32 R40, R17.reuse, 0x924924a, RZ ;  /* 0x0924924a11287827 */ /* 0x044fe200078e00ff */
[C---:B------:R-:W-:Y:S02]  /*0250*/  IADD3 R5, PT, PT, R17.reuse, 0x380, RZ ;  /* 0x0000038011057810 */ /* 0x040fe40007ffe0ff */
[C---:B------:R-:W-:Y:S01]  /*0260*/  IADD3 R4, PT, PT, R17.reuse, 0x10, RZ ;  /* 0x0000001011047810 */ /* 0x040fe20007ffe0ff */
[C---:B------:R-:W-:Y:S01]  /*0270*/  VIADD R7, R17.reuse, 0x700 ;  /* 0x0000070011077836 */ /* 0x040fe20000000000 */
[C---:B------:R-:W-:Y:S01]  /*0280*/  IADD3 R8, PT, PT, R17.reuse, 0x8c0, RZ ;  /* 0x000008c011087810 */ /* 0x040fe20007ffe0ff */
[----:B------:R-:W-:Y:S01]  /*0290*/  IMAD R40, R40, 0xc0, R3 ;  /* 0x000000c028287824 */ /* 0x000fe200078e0203 */
[----:B------:R-:W-:-:S02]  /*02a0*/  IADD3 R3, PT, PT, R17, 0x1c0, RZ ;  /* 0x000001c011037810 */ /* 0x000fc40007ffe0ff */
[----:B------:R-:W-:Y:S02]  /*02b0*/  SHF.R.U32.HI R0, RZ, 0x1, R2 ;  /* 0x00000001ff007819 */ /* 0x000fe40000011602 */
[----:B------:R-:W-:Y:S02]  /*02c0*/  LOP3.LUT R11, R7, 0xffff, RZ, 0xc0, !PT ;  /* 0x0000ffff070b7812 */ /* 0x000fe400078ec0ff */
[----:B------:R-:W-:Y:S01]  /*02d0*/  LOP3.LUT R9, R17, 0xffff, RZ, 0xc0, !PT ;  /* 0x0000ffff11097812 */ /* 0x000fe200078ec0ff */
[----:B------:R-:W-:Y:S01]  /*02e0*/  IMAD R2, R0, 0x48000, RZ ;  /* 0x0004800000027824 */ /* 0x000fe200078e02ff */
[----:B------:R-:W-:Y:S02]  /*02f0*/  LOP3.LUT R7, R5, 0xffff, RZ, 0xc0, !PT ;  /* 0x0000ffff05077812 */ /* 0x000fe400078ec0ff */
[----:B------:R-:W-:Y:S01]  /*0300*/  LOP3.LUT R5, R4, 0xffff, RZ, 0xc0, !PT ;  /* 0x0000ffff04057812 */ /* 0x000fe200078ec0ff */
[----:B------:R-:W-:Y:S01]  /*0310*/  IMAD R0, R9, 0x925, RZ ;  /* 0x0000092509007824 */ /* 0x000fe200078e02ff */
[----:B------:R-:W-:Y:S01]  /*0320*/  LOP3.LUT R10, R3, 0xffff, RZ, 0xc0, !PT ;  /* 0x0000ffff030a7812 */ /* 0x000fe200078ec0ff */
[C---:B------:R-:W-:Y:S01]  /*0330*/  IMAD R3, R9.reuse, 0x556, RZ ;  /* 0x0000055609037824 */ /* 0x040fe200078e02ff */
[----:B------:R-:W-:Y:S01]  /*0340*/  LOP3.LUT R13, R8, 0xffff, RZ, 0xc0, !PT ;  /* 0x0000ffff080d7812 */ /* 0x000fe200078ec0ff */
[----:B------:R-:W-:Y:S01]  /*0350*/  IMAD R14, R9, 0x124a, RZ ;  /* 0x0000124a090e7824 */ /* 0x000fe200078e02ff */
[----:B------:R-:W-:Y:S01]  /*0360*/  IADD3 R6, PT, PT, R17, 0x20, RZ ;  /* 0x0000002011067810 */ /* 0x000fe20007ffe0ff */
[----:B------:R-:W-:Y:S01]  /*0370*/  IMAD R12, R5, 0x556, RZ ;  /* 0x00000556050c7824 */ /* 0x000fe200078e02ff */
[----:B------:R-:W-:Y:S01]  /*0380*/  SHF.R.U32.HI R3, RZ, 0x10, R3 ;  /* 0x00000010ff037819 */ /* 0x000fe20000011603 */
[----:B------:R-:W-:Y:S01]  /*0390*/  IMAD R9, R11, 0xaab, RZ ;  /* 0x00000aab0b097824 */ /* 0x000fe200078e02ff */
[----:B------:R-:W-:Y:S01]  /*03a0*/  LOP3.LUT R8, R6, 0xffff, RZ, 0xc0, !PT ;  /* 0x0000ffff06087812 */ /* 0x000fe200078ec0ff */
[----:B------:R-:W-:Y:S01]  /*03b0*/  IMAD R5, R10, 0x556, RZ ;  /* 0x000005560a057824 */ /* 0x000fe200078e02ff */
[----:B------:R-:W-:Y:S01]  /*03c0*/  SHF.R.U32.HI R0, RZ, 0x10, R0 ;  /* 0x00000010ff007819 */ /* 0x000fe20000011600 */
[----:B------:R-:W-:Y:S01]  /*03d0*/  IMAD R7, R7, 0x556, RZ ;  /* 0x0000055607077824 */ /* 0x000fe200078e02ff */
[----:B------:R-:W-:Y:S01]  /*03e0*/  SHF.R.U32.HI R9, RZ, 0x11, R9 ;  /* 0x00000011ff097819 */ /* 0x000fe20000011609 */
[----:B------:R-:W-:Y:S01]  /*03f0*/  IMAD R11, R13, 0xaab, RZ ;  /* 0x00000aab0d0b7824 */ /* 0x000fe200078e02ff */
[----:B------:R-:W-:Y:S01]  /*0400*/  SHF.R.U32.HI R5, RZ, 0x10, R5 ;  /* 0x00000010ff057819 */ /* 0x000fe20000011605 */
[----:B------:R-:W-:Y:S01]  /*0410*/  IMAD R10, R8, 0x556, RZ ;  /* 0x00000556080a7824 */ /* 0x000fe200078e02ff */
[----:B------:R-:W-:Y:S01]  /*0420*/  SHF.R.U32.HI R7, RZ, 0x10, R7 ;  /* 0x00000010ff077819 */ /* 0x000fe20000011607 */
[--C-:B------:R-:W-:Y:S01]  /*0430*/  IMAD R9, R9, 0x1200, R2.reuse ;  /* 0x0000120009097824 */ /* 0x100fe200078e0202 */
[----:B------:R-:W-:Y:S01]  /*0440*/  SHF.R.U32.HI R11, RZ, 0x11, R11 ;  /* 0x00000011ff0b7819 */ /* 0x000fe2000001160b */
[----:B------:R-:W-:Y:S01]  /*0450*/  IMAD R5, R5, 0x1200, R2 ;  /* 0x0000120005057824 */ /* 0x000fe200078e0202 */
[----:B------:R-:W-:Y:S01]  /*0460*/  SHF.R.U32.HI R8, RZ, 0x10, R14 ;  /* 0x00000010ff087819 */ /* 0x000fe2000001160e */
[--C-:B------:R-:W-:Y:S01]  /*0470*/  IMAD R7, R7, 0x1200, R2.reuse ;  /* 0x0000120007077824 */ /* 0x100fe200078e0202 */
[----:B------:R-:W-:Y:S01]  /*0480*/  PRMT R13, R3, 0x9910, RZ ;  /* 0x00009910030d7816 */ /* 0x000fe200000000ff */
[--C-:B------:R-:W-:Y:S01]  /*0490*/  IMAD R11, R11, 0x1200, R2.reuse ;  /* 0x000012000b0b7824 */ /* 0x100fe200078e0202 */
[----:B------:R-:W-:Y:S01]  /*04a0*/  ISETP.GT.U32.OR P0, PT, R17, 0x1b, !P2 ;  /* 0x0000001b1100780c */ /* 0x000fe20005704470 */
[----:B------:R-:W-:Y:S01]  /*04b0*/  IMAD R51, R3, 0x1200, R2 ;  /* 0x0000120003337824 */ /* 0x000fe200078e0202 */
[----:B------:R-:W-:-:S02]  /*04c0*/  SHF.R.U32.HI R2, RZ, 0x10, R12 ;  /* 0x00000010ff027819 */ /* 0x000fc4000001160c */
[----:B------:R-:W-:Y:S02]  /*04d0*/  SHF.R.U32.HI R3, RZ, 0x10, R10 ;  /* 0x00000010ff037819 */ /* 0x000fe4000001160a */
[----:B------:R-:W-:Y:S01]  /*04e0*/  PRMT R10, R8, 0x9910, RZ ;  /* 0x00009910080a7816 */ /* 0x000fe200000000ff */
[----:B------:R-:W-:Y:S01]  /*04f0*/  IMAD.MOV.U32 R8, RZ, RZ, R13 ;  /* 0x000000ffff087224 */ /* 0x000fe200078e000d */
[----:B------:R-:W-:Y:S02]  /*0500*/  PRMT R12, R0, 0x9910, RZ ;  /* 0x00009910000c7816 */ /* 0x000fe400000000ff */
[----:B------:R-:W-:Y:S01]  /*0510*/  PRMT R13, R2, 0x9910, RZ ;  /* 0x00009910020d7816 */ /* 0x000fe200000000ff */
[----:B------:R-:W-:Y:S01]  /*0520*/  IMAD R10, R10, 0xe, RZ ;  /* 0x0000000e0a0a7824 */ /* 0x000fe200078e02ff */
[----:B------:R-:W-:Y:S01]  /*0530*/  PRMT R14, R3, 0x9910, RZ ;  /* 0x00009910030e7816 */ /* 0x000fe200000000ff */
[----:B------:R-:W-:Y:S01]  /*0540*/  IMAD R3, R8, 0x30, RZ ;  /* 0x0000003008037824 */ /* 0x000fe200078e02ff */
[----:B------:R-:W-:-:S02]  /*0550*/  MOV R2, R12 ;  /* 0x0000000c00027202 */ /* 0x000fc40000000f00 */
[----:B------:R-:W-:Y:S01]  /*0560*/  MOV R8, R13 ;  /* 0x0000000d00087202 */ /* 0x000fe20000000f00 */
[----:B------:R-:W-:Y:S01]  /*0570*/  IMAD.MOV R13, RZ, RZ, -R3 ;  /* 0x000000ffff0d7224 */ /* 0x000fe200078e0a03 */
[----:B------:R-:W-:Y:S01]  /*0580*/  MOV R12, R14 ;  /* 0x0000000e000c7202 */ /* 0x000fe20000000f00 */
[----:B------:R-:W-:Y:S01]  /*0590*/  IMAD R2, R2, 0x1c, RZ ;  /* 0x0000001c02027824 */ /* 0x000fe200078e02ff */
[----:B------:R-:W-:Y:S01]  /*05a0*/  IADD3 R10, PT, PT, RZ, -R10, RZ ;  /* 0x8000000aff0a7210 */ /* 0x000fe20007ffe0ff */
[----:B------:R-:W-:Y:S02]  /*05b0*/  IMAD R3, R8, 0x30, RZ ;  /* 0x0000003008037824 */ /* 0x000fe400078e02ff */
[----:B------:R-:W-:Y:S01]  /*05c0*/  IMAD R8, R12, 0x30, RZ ;  /* 0x000000300c087824 */ /* 0x000fe200078e02ff */
[----:B------:R-:W-:Y:S02]  /*05d0*/  IADD3 R38, PT, PT, RZ, -R2, RZ ;  /* 0x80000002ff267210 */ /* 0x000fe40007ffe0ff */
[----:B------:R-:W-:Y:S01]  /*05e0*/  PRMT R2, R13, 0x7710, RZ ;  /* 0x000077100d027816 */ /* 0x000fe200000000ff */
[----:B------:R-:W-:Y:S01]  /*05f0*/  IMAD.MOV R8, RZ, RZ, -R8 ;  /* 0x000000ffff087224 */ /* 0x000fe200078e0a08 */
[----:B------:R-:W-:-:S02]  /*0600*/  IADD3 R13, PT, PT, RZ, -R3, RZ ;  /* 0x80000003ff0d7210 */ /* 0x000fc40007ffe0ff */
[----:B------:R-:W-:Y:S02]  /*0610*/  PRMT R38, R38, 0x7710, RZ ;  /* 0x0000771026267816 */ /* 0x000fe400000000ff */
[----:B------:R-:W-:Y:S02]  /*0620*/  PRMT R13, R13, 0x7710, RZ ;  /* 0x000077100d0d7816 */ /* 0x000fe400000000ff */
[----:B------:R-:W-:Y:S02]  /*0630*/  PRMT R15, R8, 0x7710, RZ ;  /* 0x00007710080f7816 */ /* 0x000fe400000000ff */
[----:B------:R-:W-:Y:S01]  /*0640*/  IADD3 R2, PT, PT, R2, R17, RZ ;  /* 0x0000001102027210 */ /* 0x000fe20007ffe0ff */
[----:B------:R-:W-:Y:S01]  /*0650*/  IMAD.IADD R4, R4, 0x1, R13 ;  /* 0x0000000104047824 */ /* 0x000fe200078e020d */
[----:B------:R-:W-:Y:S02]  /*0660*/  PRMT R3, R10, 0x7710, RZ ;  /* 0x000077100a037816 */ /* 0x000fe400000000ff */
[----:B------:R-:W-:-:S02]  /*0670*/  CS2R R12, SRZ ;  /* 0x00000000000c7805 */ /* 0x000fc4000001ff00 */
[----:B------:R-:W-:Y:S02]  /*0680*/  IADD3 R6, PT, PT, R6, R15, RZ ;  /* 0x0000000f06067210 */ /* 0x000fe40007ffe0ff */
[----:B------:R-:W-:Y:S02]  /*0690*/  CS2R R14, SRZ ;  /* 0x00000000000e7805 */ /* 0x000fe4000001ff00 */
[-C--:B------:R-:W-:Y:S02]  /*06a0*/  IADD3 R38, PT, PT, R38, R17.reuse, RZ ;  /* 0x0000001126267210 */ /* 0x080fe40007ffe0ff */
[----:B------:R-:W-:Y:S02]  /*06b0*/  PRMT R8, R2, 0x9910, RZ ;  /* 0x0000991002087816 */ /* 0x000fe400000000ff */
[----:B------:R-:W-:Y:S02]  /*06c0*/  PRMT R2, R4, 0x9910, RZ ;  /* 0x0000991004027816 */ /* 0x000fe400000000ff */
[----:B------:R-:W-:-:S02]  /*06d0*/  IADD3 R3, PT, PT, R3, R17, RZ ;  /* 0x0000001103037210 */ /* 0x000fc40007ffe0ff */
[----:B------:R-:W-:Y:S02]  /*06e0*/  CS2R R16, SRZ ;  /* 0x0000000000107805 */ /* 0x000fe4000001ff00 */
[----:B------:R-:W-:Y:S01]  /*06f0*/  PRMT R4, R6, 0x9910, RZ ;  /* 0x0000991006047816 */ /* 0x000fe200000000ff */
[----:B------:R-:W-:Y:S01]  /*0700*/  IMAD.MOV.U32 R6, RZ, RZ, R8 ;  /* 0x000000ffff067224 */ /* 0x000fe200078e0008 */
[----:B------:R-:W-:Y:S01]  /*0710*/  LOP3.LUT R38, R38, 0xffff, RZ, 0xc0, !PT ;  /* 0x0000ffff26267812 */ /* 0x000fe200078ec0ff */
[----:B------:R-:W-:Y:S01]  /*0720*/  IMAD R2, R2, 0x3, RZ ;  /* 0x0000000302027824 */ /* 0x000fe200078e02ff */
[----:B------:R-:W-:Y:S02]  /*0730*/  SHF.L.U32 R3, R3, 0x1, RZ ;  /* 0x0000000103037819 */ /* 0x000fe400000006ff */
[----:B------:R-:W-:Y:S02]  /*0740*/  MOV R8, R4 ;  /* 0x0000000400087202 */ /* 0x000fe40000000f00 */
[----:B------:R-:W-:-:S02]  /*0750*/  ISETP.GT.U32.AND P1, PT, R38, 0xd, PT ;  /* 0x0000000d2600780c */ /* 0x000fc40003f24070 */
[C---:B------:R-:W-:Y:S02]  /*0760*/  IADD3 R10, PT, PT, R0.reuse, 0xe, RZ ;  /* 0x0000000e000a7810 */ /* 0x040fe40007ffe0ff */
[----:B------:R-:W-:Y:S01]  /*0770*/  @P2 IADD3 R10, PT, PT, R0, RZ, RZ ;  /* 0x000000ff000a2210 */ /* 0x000fe20007ffe0ff */
[----:B------:R-:W-:Y:S01]  /*0780*/  IMAD R0, R6, 0x3, RZ ;  /* 0x0000000306007824 */ /* 0x000fe200078e02ff */
[----:B------:R-:W-:Y:S01]  /*0790*/  LOP3.LUT R4, R3, 0xffff, RZ, 0xc0, !PT ;  /* 0x0000ffff03047812 */ /* 0x000fe200078ec0ff */
[----:B------:R-:W-:Y:S01]  /*07a0*/  IMAD R3, R8, 0x3, RZ ;  /* 0x0000000308037824 */ /* 0x000fe200078e02ff */
[----:B------:R-:W-:Y:S02]  /*07b0*/  LOP3.LUT R2, R2, 0xffff, RZ, 0xc0, !PT ;  /* 0x0000ffff02027812 */ /* 0x000fe400078ec0ff */
[----:B------:R-:W-:Y:S02]  /*07c0*/  LOP3.LUT R51, R51, 0xffff, R0, 0xf8, !PT ;  /* 0x0000ffff33337812 */ /* 0x000fe400078ef800 */
[----:B------:R-:W-:-:S02]  /*07d0*/  LOP3.LUT R0, R3, 0xffff, RZ, 0xc0, !PT ;  /* 0x0000ffff03007812 */ /* 0x000fc400078ec0ff */
[----:B------:R-:W-:Y:S01]  /*07e0*/  IADD3 R36, PT, PT, R4, 0xc4, RZ ;  /* 0x000000c404247810 */ /* 0x000fe20007ffe0ff */
[----:B------:R-:W-:Y:S01]  /*07f0*/  @!P1 IMAD.MOV R36, RZ, RZ, R4 ;  /* 0x000000ffff249224 */ /* 0x000fe200078e0204 */
[----:B------:R-:W-:Y:S02]  /*0800*/  ISETP.LT.U32.AND P0, PT, R10, 0x1d, P0 ;  /* 0x0000001d0a00780c */ /* 0x000fe40000701070 */
[-C--:B------:R-:W-:Y:S02]  /*0810*/  LOP3.LUT R49, R5, R2.reuse, RZ, 0xfc, !PT ;  /* 0x0000000205317212 */ /* 0x080fe400078efcff */
[----:B------:R-:W-:Y:S02]  /*0820*/  CS2R R4, SRZ ;  /* 0x0000000000047805 */ /* 0x000fe4000001ff00 */
[----:B------:R-:W-:Y:S02]  /*0830*/  LOP3.LUT R47, R9, R2, RZ, 0xfc, !PT ;  /* 0x00000002092f7212 */ /* 0x000fe400078efcff */
[----:B------:R-:W-:-:S02]  /*0840*/  CS2R R8, SRZ ;  /* 0x0000000000087805 */ /* 0x000fc4000001ff00 */
[-C--:B------:R-:W-:Y:S02]  /*0850*/  LOP3.LUT R45, R7, R0.reuse, RZ, 0xfc, !PT ;  /* 0x00000000072d7212 */ /* 0x080fe400078efcff */
[----:B------:R-:W-:Y:S02]  /*0860*/  CS2R R6, SRZ ;  /* 0x0000000000067805 */ /* 0x000fe4000001ff00 */
[----:B------:R-:W-:Y:S02]  /*0870*/  LOP3.LUT R43, R11, R0, RZ, 0xfc, !PT ;  /* 0x000000000b2b7212 */ /* 0x000fe400078efcff */
[----:B------:R-:W-:Y:S02]  /*0880*/  CS2R R10, SRZ ;  /* 0x00000000000a7805 */ /* 0x000fe4000001ff00 */
[----:B------:R-:W-:Y:S02]  /*0890*/  CS2R R2, SRZ ;  /* 0x0000000000027805 */ /* 0x000fe4000001ff00 */
[----:B---3--:R-:W-:-:S07]  /*08a0*/  MOV R0, RZ ;  /* 0x000000ff00007202 */ /* 0x008fce0000000f00 */
.L_x_2:
[----:B------:R-:W-:-:S07]  /*08b0*/  MOV R59, RZ ;  /* 0x000000ff003b7202 */ /* 0x000fce0000000f00 */
.L_x_1:
[----:B------:R-:W-:Y:S01]  /*08c0*/  BAR.SYNC.DEFER_BLOCKING 0x0 ;  /* 0x0000000000007b1d */ /* 0x000fe20000010000 */
[----:B------:R-:W-:Y:S02]  /*08d0*/  LOP3.LUT P1, RZ, R59, R38, RZ, 0xfc, !PT ;  /* 0x000000263bff7212 */ /* 0x000fe4000782fcff */
[----:B------:R-:W-:-:S04]  /*08e0*/  IADD3 R64, PT, PT, R38, R59, RZ ;  /* 0x0000003b26407210 */ /* 0x000fc80007ffe0ff */
[----:B------:R-:W-:Y:S01]  /*08f0*/  ISETP.GT.U32.OR P1, PT, R64, 0x1c, !P1 ;  /* 0x0000001c4000780c */ /* 0x000fe20004f24470 */
[----:B------:R-:W0:Y:S03]  /*0900*/  S2R R66, SR_TID.X ;  /* 0x0000000000427919 */ /* 0x000e260000002100 */
[----:B------:R-:W-:-:S13]  /*0910*/  PLOP3.LUT P1, PT, P0, P1, PT, 0x8f, 0xf8 ;  /* 0x0000000000f8781c */ /* 0x000fda0000723177 */
[----:B------:R-:W1:Y:S01]  /*0920*/  @!P1 S2R R64, SR_CTAID.X ;  /* 0x0000000000409919 */ /* 0x000e620000002500 */
[----:B------:R-:W2:Y:S01]  /*0930*/  @!P1 LDC.64 R72, c[0x0][0x380] ;  /* 0x0000e000ff489b82 */ /* 0x000ea20000000a00 */
[----:B------:R-:W3:Y:S01]  /*0940*/  @!P1 S2R R68, SR_CTAID.X ;  /* 0x0000000000449919 */ /* 0x000ee20000002500 */
[----:B------:R-:W4:Y:S01]  /*0950*/  @!P1 S2R R69, SR_CTAID.X ;  /* 0x0000000000459919 */ /* 0x000f220000002500 */
[----:B------:R-:W5:Y:S01]  /*0960*/  @!P1 S2R R70, SR_CTAID.X ;  /* 0x0000000000469919 */ /* 0x000f620000002500 */
[----:B------:R-:W5:Y:S01]  /*0970*/  @!P1 S2R R71, SR_CTAID.X ;  /* 0x0000000000479919 */ /* 0x000f620000002500 */
[C---:B0-----:R-:W-:Y:S01]  /*0980*/  @!P1 VIADD R76, R66.reuse, 0x188 ;  /* 0x00000188424c9836 */ /* 0x041fe20000000000 */
[C---:B------:R-:W-:Y:S01]  /*0990*/  @!P1 IADD3 R80, PT, PT, R66.reuse, 0x188, RZ ;  /* 0x0000018842509810 */ /* 0x040fe20007ffe0ff */
[----:B------:R-:W-:Y:S01]  /*09a0*/  @!P1 VIADD R81, R66, 0x188 ;  /* 0x0000018842519836 */ /* 0x000fe20000000000 */
[----:B------:R-:W0:Y:S01]  /*09b0*/  @!P1 S2R R74, SR_CTAID.X ;  /* 0x00000000004a9919 */ /* 0x000e220000002500 */
[----:B------:R-:W2:Y:S01]  /*09c0*/  @!P1 S2R R75, SR_CTAID.X ;  /* 0x00000000004b9919 */ /* 0x000ea20000002500 */
[----:B------:R-:W2:Y:S01]  /*09d0*/  @!P1 S2R R77, SR_CTAID.X ;  /* 0x00000000004d9919 */ /* 0x000ea20000002500 */
[----:B-1----:R-:W-:-:S04]  /*09e0*/  @!P1 LOP3.LUT R64, R64, 0x1, RZ, 0xc0, !PT ;  /* 0x0000000140409812 */ /* 0x002fc800078ec0ff */
[----:B------:R-:W-:Y:S01]  /*09f0*/  ISETP.NE.U32.AND P2, PT, R64, 0x1, !P1 ;  /* 0x000000014000780c */ /* 0x000fe20004f45070 */
[----:B------:R-:W-:Y:S01]  /*0a00*/  @!P1 VIADD R64, R66, 0x188 ;  /* 0x0000018842409836 */ /* 0x000fe20000000000 */
[----:B---3--:R-:W-:Y:S02]  /*0a10*/  @!P1 LOP3.LUT R68, R68, 0x1, RZ, 0xc0, !PT ;  /* 0x0000000144449812 */ /* 0x008fe400078ec0ff */
[----:B----4-:R-:W-:Y:S02]  /*0a20*/  @!P1 LOP3.LUT R69, R69, 0x1, RZ, 0xc0, !PT ;  /* 0x0000000145459812 */ /* 0x010fe400078ec0ff */
[----:B------:R-:W-:Y:S02]  /*0a30*/  ISETP.NE.U32.AND P5, PT, R68, 0x1, !P1 ;  /* 0x000000014400780c */ /* 0x000fe40004fa5070 */
[----:B------:R-:W-:Y:S02]  /*0a40*/  ISETP.NE.U32.AND P6, PT, R69, 0x1, !P1 ;  /* 0x000000014500780c */ /* 0x000fe40004fc5070 */
[----:B-----5:R-:W-:Y:S01]  /*0a50*/  @!P1 LOP3.LUT R70, R70, 0x1, RZ, 0xc0, !PT ;  /* 0x0000000146469812 */ /* 0x020fe200078ec0ff */
[----:B------:R-:W1:Y:S01]  /*0a60*/  @!P1 LDC.64 R68, c[0x0][0x380] ;  /* 0x0000e000ff449b82 */ /* 0x000e620000000a00 */
[----:B------:R-:W-:-:S02]  /*0a70*/  @!P1 LOP3.LUT R71, R71, 0x1, RZ, 0xc0, !PT ;  /* 0x0000000147479812 */ /* 0x000fc400078ec0ff */
[----:B------:R-:W-:Y:S02]  /*0a80*/  @P2 IADD3 R64, PT, PT, R66, RZ, RZ ;  /* 0x000000ff42402210 */ /* 0x000fe40007ffe0ff */
[----:B0-----:R-:W-:Y:S02]  /*0a90*/  @!P1 LOP3.LUT R74, R74, 0x1, RZ, 0xc0, !PT ;  /* 0x000000014a4a9812 */ /* 0x001fe400078ec0ff */
[----:B------:R-:W-:Y:S01]  /*0aa0*/  ISETP.NE.U32.AND P2, PT, R70, 0x1, !P1 ;  /* 0x000000014600780c */ /* 0x000fe20004f45070 */
[----:B------:R-:W-:Y:S01]  /*0ab0*/  @!P1 IMAD R64, R34, 0x3100, R64 ;  /* 0x0000310022409824 */ /* 0x000fe200078e0240 */
[----:B------:R-:W-:Y:S02]  /*0ac0*/  ISETP.NE.U32.AND P3, PT, R71, 0x1, !P1 ;  /* 0x000000014700780c */ /* 0x000fe40004f65070 */
[----:B------:R-:W0:Y:S01]  /*0ad0*/  @!P1 LDC.64 R70, c[0x0][0x380] ;  /* 0x0000e000ff469b82 */ /* 0x000e220000000a00 */
[----:B------:R-:W-:Y:S02]  /*0ae0*/  ISETP.NE.U32.AND P4, PT, R74, 0x1, !P1 ;  /* 0x000000014a00780c */ /* 0x000fe40004f85070 */
[----:B------:R-:W-:-:S02]  /*0af0*/  @!P1 IADD3 R74, PT, PT, R66, 0x188, RZ ;  /* 0x00000188424a9810 */ /* 0x000fc40007ffe0ff */
[C---:B------:R-:W-:Y:S02]  /*0b00*/  @P5 IADD3 R74, PT, PT, R66.reuse, RZ, RZ ;  /* 0x000000ff424a5210 */ /* 0x040fe40007ffe0ff */
[----:B------:R-:W-:Y:S02]  /*0b10*/  @P6 IADD3 R76, PT, PT, R66, RZ, RZ ;  /* 0x000000ff424c6210 */ /* 0x000fe40007ffe0ff */
[----:B--2---:R-:W-:Y:S01]  /*0b20*/  @!P1 LOP3.LUT R75, R75, 0x1, RZ, 0xc0, !PT ;  /* 0x000000014b4b9812 */ /* 0x004fe200078ec0ff */
[----:B------:R-:W-:Y:S01]  /*0b30*/  @!P1 IMAD R78, R34, 0x3100, R74 ;  /* 0x00003100224e9824 */ /* 0x000fe200078e024a */
[----:B------:R-:W-:Y:S02]  /*0b40*/  @!P1 MOV R83, R76 ;  /* 0x0000004c00539202 */ /* 0x000fe40000000f00 */
[----:B------:R-:W-:Y:S02]  /*0b50*/  ISETP.NE.U32.AND P5, PT, R75, 0x1, !P1 ;  /* 0x000000014b00780c */ /* 0x000fe40004fa5070 */
[----:B------:R-:W-:-:S02]  /*0b60*/  @P2 IADD3 R80, PT, PT, R66, RZ, RZ ;  /* 0x000000ff42502210 */ /* 0x000fc40007ffe0ff */
[----:B------:R-:W-:Y:S01]  /*0b70*/  @!P1 IADD3 R75, PT, PT, R64, -0x1d, R59 ;  /* 0xffffffe3404b9810 */ /* 0x000fe20007ffe03b */
[----:B------:R-:W-:Y:S01]  /*0b80*/  HFMA2 R64, -RZ, RZ, 0, 0 ;  /* 0x00000000ff407431 */ /* 0x000fe200000001ff */
[-C--:B------:R-:W-:Y:S01]  /*0b90*/  @!P1 IADD3 R82, P2, PT, R78, R59.reuse, RZ ;  /* 0x0000003b4e529210 */ /* 0x080fe20007f5e0ff */
[----:B------:R-:W-:Y:S01]  /*0ba0*/  @!P1 IMAD R78, R34, 0x3100, R83 ;  /* 0x00003100224e9824 */ /* 0x000fe200078e0253 */
[----:B------:R-:W-:Y:S01]  /*0bb0*/  @P3 IADD3 R81, PT, PT, R66, RZ, RZ ;  /* 0x000000ff42513210 */ /* 0x000fe20007ffe0ff */
[----:B------:R-:W-:Y:S01]  /*0bc0*/  @!P1 IMAD.MOV.U32 R85, RZ, RZ, R80 ;  /* 0x000000ffff559224 */ /* 0x000fe200078e0050 */
[----:B------:R-:W-:Y:S01]  /*0bd0*/  @!P1 IADD3.X R80, PT, PT, RZ, RZ, RZ, P2, !PT ;  /* 0x000000ffff509210 */ /* 0x000fe200017fe4ff */
[----:B------:R-:W-:Y:S01]  /*0be0*/  @!P1 IMAD.WIDE R72, R75, 0x4, R72 ;  /* 0x000000044b489825 */ /* 0x000fe200078e0248 */
[----:B-1----:R-:W-:Y:S01]  /*0bf0*/  @!P1 LEA R68, P2, R82, R68, 0x2 ;  /* 0x0000004452449211 */ /* 0x002fe200078410ff */
[----:B------:R-:W1:Y:S01]  /*0c00*/  @!P1 LDC.64 R74, c[0x0][0x380] ;  /* 0x0000e000ff4a9b82 */ /* 0x000e620000000a00 */
[----:B------:R-:W-:Y:S01]  /*0c10*/  @!P1 IADD3 R83, P3, PT, R78, R59, RZ ;  /* 0x0000003b4e539210 */ /* 0x000fe20007f7e0ff */
[----:B------:R-:W-:Y:S01]  /*0c20*/  @!P1 IMAD R78, R34, 0x3100, R85 ;  /* 0x00003100224e9824 */ /* 0x000fe200078e0255 */
[----:B------:R2:W3:Y:S01]  /*0c30*/  @!P1 LDG.E.CONSTANT R64, desc[UR8][R72.64] ;  /* 0x0000000848409981 */ /* 0x0004e2000c1e9900 */
[----:B------:R-:W-:Y:S01]  /*0c40*/  @!P1 LEA.HI.X R69, R82, R69, R80, 0x2, P2 ;  /* 0x0000004552459211 */ /* 0x000fe200010f1450 */
[----:B------:R-:W-:Y:S01]  /*0c50*/  @!P1 IMAD R80, R34, 0x3100, R81 ;  /* 0x0000310022509824 */ /* 0x000fe200078e0251 */
[----:B------:R-:W-:-:S02]  /*0c60*/  @!P1 IADD3.X R84, PT, PT, RZ, RZ, RZ, P3, !PT ;  /* 0x000000ffff549210 */ /* 0x000fc40001ffe4ff */
[C---:B0-----:R-:W-:Y:S02]  /*0c70*/  @!P1 LEA R70, P3, R83.reuse, R70, 0x2 ;  /* 0x0000004653469211 */ /* 0x041fe400078610ff */
[----:B------:R-:W-:Y:S01]  /*0c80*/  @!P1 IADD3 R82, P2, PT, R78, R59, RZ ;  /* 0x0000003b4e529210 */ /* 0x000fe20007f5e0ff */
[----:B------:R-:W-:Y:S01]  /*0c90*/  HFMA2 R78, -RZ, RZ, 0, 0 ;  /* 0x00000000ff4e7431 */ /* 0x000fe200000001ff */
[----:B------:R-:W-:Y:S02]  /*0ca0*/  @!P1 LEA.HI.X R71, R83, R71, R84, 0x2, P3 ;  /* 0x0000004753479211 */ /* 0x000fe400018f1454 */
[----:B------:R-:W-:Y:S02]  /*0cb0*/  @!P1 IADD3 R81, P3, PT, R80, R59, RZ ;  /* 0x0000003b50519210 */ /* 0x000fe40007f7e0ff */
[----:B------:R-:W-:Y:S02]  /*0cc0*/  MOV R80, RZ ;  /* 0x000000ff00507202 */ /* 0x000fe40000000f00 */
[----:B------:R-:W-:Y:S01]  /*0cd0*/  @!P1 LOP3.LUT R77, R77, 0x1, RZ, 0xc0, !PT ;  /* 0x000000014d4d9812 */ /* 0x000fe200078ec0ff */
[----:B------:R0:W4:Y:S03]  /*0ce0*/  @!P1 LDG.E.CONSTANT R78, desc[UR8][R68.64+0xbcc] ;  /* 0x000bcc08444e9981 */ /* 0x000126000c1e9900 */
[----:B------:R-:W-:-:S02]  /*0cf0*/  ISETP.NE.U32.AND P6, PT, R77, 0x1, !P1 ;  /* 0x000000014d00780c */ /* 0x000fc40004fc5070 */
[----:B------:R-:W5:Y:S01]  /*0d00*/  @!P1 LDC.64 R76, c[0x0][0x380] ;  /* 0x0000e000ff4c9b82 */ /* 0x000f620000000a00 */
[----:B------:R0:W4:Y:S01]  /*0d10*/  @!P1 LDG.E.CONSTANT R80, desc[UR8][R70.64+0x180c] ;  /* 0x00180c0846509981 */ /* 0x000122000c1e9900 */
[----:B--2---:R-:W-:Y:S01]  /*0d20*/  @!P1 IMAD.X R72, RZ, RZ, RZ, P2 ;  /* 0x000000ffff489224 */ /* 0x004fe200010e06ff */
[C---:B-1----:R-:W-:Y:S01]  /*0d30*/  @!P1 LEA R74, P2, R82.reuse, R74, 0x2 ;  /* 0x0000004a524a9211 */ /* 0x042fe200078410ff */
[----:B------:R-:W1:Y:S03]  /*0d40*/  @!P1 S2R R86, SR_CTAID.X ;  /* 0x0000000000569919 */ /* 0x000e660000002500 */
[----:B------:R-:W-:Y:S02]  /*0d50*/  @!P1 LEA.HI.X R75, R82, R75, R72, 0x2, P2 ;  /* 0x0000004b524b9211 */ /* 0x000fe400010f1448 */
[----:B------:R-:W2:Y:S01]  /*0d60*/  @!P1 LDC.64 R72, c[0x0][0x380] ;  /* 0x0000e000ff489b82 */ /* 0x000ea20000000a00 */
[----:B------:R-:W1:Y:S01]  /*0d70*/  @!P1 S2R R87, SR_CTAID.X ;  /* 0x0000000000579919 */ /* 0x000e620000002500 */
[----:B------:R-:W-:-:S02]  /*0d80*/  @!P1 IADD3 R83, PT, PT, R66, 0x188, RZ ;  /* 0x0000018842539810 */ /* 0x000fc40007ffe0ff */
[----:B------:R-:W-:Y:S02]  /*0d90*/  @P4 IADD3 R83, PT, PT, R66, RZ, RZ ;  /* 0x000000ff42534210 */ /* 0x000fe40007ffe0ff */
[----:B------:R-:W-:Y:S02]  /*0da0*/  @!P1 IADD3.X R82, PT, PT, RZ, RZ, RZ, P3, !PT ;  /* 0x000000ffff529210 */ /* 0x000fe40001ffe4ff */
[----:B0-----:R-:W-:Y:S01]  /*0db0*/  @!P1 MOV R69, R83 ;  /* 0x0000005300459202 */ /* 0x001fe20000000f00 */
[----:B------:R-:W0:Y:S01]  /*0dc0*/  @!P1 LDC.64 R70, c[0x0][0x380] ;  /* 0x0000e000ff469b82 */ /* 0x000e220000000a00 */
[----:B-----5:R-:W-:-:S03]  /*0dd0*/  @!P1 LEA R76, P2, R81, R76, 0x2 ;  /* 0x0000004c514c9211 */ /* 0x020fc600078410ff */
[----:B------:R-:W-:-:S04]  /*0de0*/  @!P1 IMAD R84, R34, 0x3100, R69 ;  /* 0x0000310022549824 */ /* 0x000fc800078e0245 */
[----:B------:R-:W5:Y:S01]  /*0df0*/  @!P1 LDC.64 R68, c[0x0][0x380] ;  /* 0x0000e000ff449b82 */ /* 0x000f620000000a00 */
[----:B------:R-:W-:Y:S01]  /*0e00*/  @!P1 LEA.HI.X R77, R81, R77, R82, 0x2, P2 ;  /* 0x0000004d514d9211 */ /* 0x000fe200010f1452 */
[----:B------:R-:W-:Y:S02]  /*0e10*/  IMAD.MOV.U32 R81, RZ, RZ, RZ ;  /* 0x000000ffff517224 */ /* 0x000fe400078e00ff */
[----:B------:R-:W-:Y:S02]  /*0e20*/  HFMA2 R82, -RZ, RZ, 0, 0 ;  /* 0x00000000ff527431 */ /* 0x000fe400000001ff */
[C---:B------:R-:W-:Y:S02]  /*0e30*/  @!P1 VIADD R83, R66.reuse, 0x188 ;  /* 0x0000018842539836 */ /* 0x040fe40000000000 */
[----:B------:R1:W4:Y:S01]  /*0e40*/  @!P1 LDG.E.CONSTANT R81, desc[UR8][R74.64+0x244c] ;  /* 0x00244c084a519981 */ /* 0x000322000c1e9900 */
[C---:B------:R-:W-:Y:S02]  /*0e50*/  @!P1 IADD3 R85, PT, PT, R66.reuse, 0x188, RZ ;  /* 0x0000018842559810 */ /* 0x040fe40007ffe0ff */
[C---:B------:R-:W-:Y:S01]  /*0e60*/  @P5 IADD3 R83, PT, PT, R66.reuse, RZ, RZ ;  /* 0x000000ff42535210 */ /* 0x040fe20007ffe0ff */
[----:B------:R2:W4:Y:S01]  /*0e70*/  @!P1 LDG.E.CONSTANT R82, desc[UR8][R76.64+0x308c] ;  /* 0x00308c084c529981 */ /* 0x000522000c1e9900 */
[----:B------:R-:W-:-:S02]  /*0e80*/  @P6 IADD3 R85, PT, PT, R66, RZ, RZ ;  /* 0x000000ff42556210 */ /* 0x000fc40007ffe0ff */
[----:B-1----:R-:W-:Y:S01]  /*0e90*/  @!P1 IADD3 R75, P3, PT, R84, R59, RZ ;  /* 0x0000003b544b9210 */ /* 0x002fe20007f7e0ff */
[----:B------:R-:W-:-:S04]  /*0ea0*/  @!P1 IMAD R74, R34, 0x3100, R83 ;  /* 0x00003100224a9824 */ /* 0x000fc800078e0253 */
[----:B--2---:R-:W-:Y:S01]  /*0eb0*/  @!P1 IMAD.X R76, RZ, RZ, RZ, P3 ;  /* 0x000000ffff4c9224 */ /* 0x004fe200018e06ff */
[C---:B------:R-:W-:Y:S01]  /*0ec0*/  @!P1 LEA R72, P3, R75.reuse, R72, 0x2 ;  /* 0x000000484b489211 */ /* 0x040fe200078610ff */
[----:B------:R-:W-:Y:S01]  /*0ed0*/  @!P1 IMAD R84, R34, 0x3100, R85 ;  /* 0x0000310022549824 */ /* 0x000fe200078e0255 */
[----:B------:R-:W-:Y:S02]  /*0ee0*/  @!P1 LOP3.LUT R86, R86, 0x1, RZ, 0xc0, !PT ;  /* 0x0000000156569812 */ /* 0x000fe400078ec0ff */
[----:B------:R-:W-:Y:S02]  /*0ef0*/  @!P1 LEA.HI.X R73, R75, R73, R76, 0x2, P3 ;  /* 0x000000494b499211 */ /* 0x000fe400018f144c */
[----:B------:R-:W-:Y:S02]  /*0f00*/  CS2R R76, SRZ ;  /* 0x00000000004c7805 */ /* 0x000fe4000001ff00 */
[----:B------:R-:W-:Y:S01]  /*0f10*/  @!P1 IADD3 R75, P3, PT, R74, R59, RZ ;  /* 0x0000003b4a4b9210 */ /* 0x000fe20007f7e0ff */
[----:B------:R-:W1:Y:S01]  /*0f20*/  @!P1 S2R R88, SR_CTAID.X ;  /* 0x0000000000589919 */ /* 0x000e620000002500 */
[----:B------:R-:W-:-:S02]  /*0f30*/  ISETP.NE.U32.AND P2, PT, R86, 0x1, !P1 ;  /* 0x000000015600780c */ /* 0x000fc40004f45070 */
[----:B------:R-:W-:Y:S01]  /*0f40*/  @!P1 IADD3 R84, P4, PT, R84, R59, RZ ;  /* 0x0000003b54549210 */ /* 0x000fe20007f9e0ff */
[----:B------:R2:W4:Y:S01]  /*0f50*/  @!P1 LDG.E.CONSTANT R76, desc[UR8][R72.64+0x3ccc] ;  /* 0x003ccc08484c9981 */ /* 0x000522000c1e9900 */
[----:B------:R-:W-:Y:S02]  /*0f60*/  @!P1 LOP3.LUT R87, R87, 0x1, RZ, 0xc0, !PT ;  /* 0x0000000157579812 */ /* 0x000fe400078ec0ff */
[----:B------:R-:W-:Y:S02]  /*0f70*/  @!P1 IADD3.X R86, PT, PT, RZ, RZ, RZ, P3, !PT ;  /* 0x000000ffff569210 */ /* 0x000fe40001ffe4ff */
[----:B------:R-:W-:Y:S02]  /*0f80*/  @!P1 IADD3.X R74, PT, PT, RZ, RZ, RZ, P4, !PT ;  /* 0x000000ffff4a9210 */ /* 0x000fe400027fe4ff */
[----:B0-----:R-:W-:Y:S02]  /*0f90*/  @!P1 LEA R70, P3, R75, R70, 0x2 ;  /* 0x000000464b469211 */ /* 0x001fe400078610ff */
[----:B-----5:R-:W-:Y:S01]  /*0fa0*/  @!P1 LEA R68, P4, R84, R68, 0x2 ;  /* 0x0000004454449211 */ /* 0x020fe200078810ff */
[----:B--2---:R-:W0:Y:S01]  /*0fb0*/  @!P1 LDC.64 R72, c[0x0][0x380] ;  /* 0x0000e000ff489b82 */ /* 0x004e220000000a00 */
[----:B------:R-:W-:-:S02]  /*0fc0*/  ISETP.NE.U32.AND P5, PT, R87, 0x1, !P1 ;  /* 0x000000015700780c */ /* 0x000fc40004fa5070 */
[----:B------:R-:W-:Y:S02]  /*0fd0*/  @!P1 LEA.HI.X R71, R75, R71, R86, 0x2, P3 ;  /* 0x000000474b479211 */ /* 0x000fe400018f1456 */
[----:B------:R-:W-:Y:S01]  /*0fe0*/  @!P1 LEA.HI.X R69, R84, R69, R74, 0x2, P4 ;  /* 0x0000004554459211 */ /* 0x000fe200020f144a */
[----:B------:R-:W2:Y:S02]  /*0ff0*/  @!P1 S2R R86, SR_CTAID.X ;  /* 0x0000000000569919 */ /* 0x000ea40000002500 */
[----:B------:R-:W5:Y:S01]  /*1000*/  @!P1 LDC.64 R74, c[0x0][0x380] ;  /* 0x0000e000ff4a9b82 */ /* 0x000f620000000a00 */
[----:B------:R-:W-:Y:S02]  /*1010*/  HFMA2 R83, -RZ, RZ, 0, 0 ;  /* 0x00000000ff537431 */ /* 0x000fe400000001ff */
[C---:B------:R-:W-:Y:S01]  /*1020*/  @!P1 VIADD R84, R66.reuse, 0x188 ;  /* 0x0000018842549836 */ /* 0x040fe20000000000 */
[C---:B------:R-:W-:Y:S01]  /*1030*/  @P2 IADD3 R84, PT, PT, R66.reuse, RZ, RZ ;  /* 0x000000ff42542210 */ /* 0x040fe20007ffe0ff */
[----:B------:R-:W4:Y:S01]  /*1040*/  @!P1 LDG.E.CONSTANT R77, desc[UR8][R70.64+0x490c] ;  /* 0x00490c08464d9981 */ /* 0x000f22000c1e9900 */
[----:B------:R-:W-:-:S02]  /*1050*/  @!P1 IADD3 R85, PT, PT, R66, 0x188, RZ ;  /* 0x0000018842559810 */ /* 0x000fc40007ffe0ff */
[----:B------:R-:W-:Y:S01]  /*1060*/  @P5 IADD3 R85, PT, PT, R66, RZ, RZ ;  /* 0x000000ff42555210 */ /* 0x000fe20007ffe0ff */
[----:B------:R-:W-:Y:S01]  /*1070*/  @!P1 IMAD R84, R34, 0x3100, R84 ;  /* 0x0000310022549824 */ /* 0x000fe200078e0254 */
[----:B------:R1:W4:Y:S04]  /*1080*/  @!P1 LDG.E.CONSTANT R83, desc[UR8][R68.64+0x554c] ;  /* 0x00554c0844539981 */ /* 0x000328000c1e9900 */
[----:B------:R-:W-:Y:S01]  /*1090*/  @!P1 IADD3 R84, P2, PT, R84, R59, RZ ;  /* 0x0000003b54549210 */ /* 0x000fe20007f5e0ff */
[----:B-1----:R-:W-:-:S03]  /*10a0*/  @!P1 IMAD R68, R34, 0x3100, R85 ;  /* 0x0000310022449824 */ /* 0x002fc600078e0255 */
[----:B------:R-:W-:Y:S02]  /*10b0*/  @!P1 IADD3.X R69, PT, PT, RZ, RZ, RZ, P2, !PT ;  /* 0x000000ffff459210 */ /* 0x000fe400017fe4ff */
[----:B0-----:R-:W-:Y:S02]  /*10c0*/  @!P1 LEA R72, P2, R84, R72, 0x2 ;  /* 0x0000004854489211 */ /* 0x001fe400078410ff */
[----:B------:R-:W-:Y:S02]  /*10d0*/  @!P1 IADD3 R68, P3, PT, R68, R59, RZ ;  /* 0x0000003b44449210 */ /* 0x000fe40007f7e0ff */
[----:B------:R-:W-:Y:S02]  /*10e0*/  @!P1 LOP3.LUT R88, R88, 0x1, RZ, 0xc0, !PT ;  /* 0x0000000158589812 */ /* 0x000fe400078ec0ff */
[----:B------:R-:W-:Y:S01]  /*10f0*/  @!P1 LEA.HI.X R73, R84, R73, R69, 0x2, P2 ;  /* 0x0000004954499211 */ /* 0x000fe200010f1445 */
[----:B------:R-:W-:Y:S01]  /*1100*/  @!P1 IMAD.X R69, RZ, RZ, RZ, P3 ;  /* 0x000000ffff459224 */ /* 0x000fe200018e06ff */
[----:B-----5:R-:W-:-:S02]  /*1110*/  @!P1 LEA R74, P2, R68, R74, 0x2 ;  /* 0x0000004a444a9211 */ /* 0x020fc400078410ff */
[----:B------:R-:W-:Y:S02]  /*1120*/  ISETP.NE.U32.AND P4, PT, R88, 0x1, !P1 ;  /* 0x000000015800780c */ /* 0x000fe40004f85070 */
[----:B------:R-:W-:Y:S02]  /*1130*/  @!P1 LEA.HI.X R75, R68, R75, R69, 0x2, P2 ;  /* 0x0000004b444b9211 */ /* 0x000fe400010f1445 */
[----:B------:R-:W0:Y:S01]  /*1140*/  @!P1 LDC.64 R68, c[0x0][0x380] ;  /* 0x0000e000ff449b82 */ /* 0x000e220000000a00 */
[----:B--2---:R-:W-:Y:S01]  /*1150*/  @!P1 LOP3.LUT R86, R86, 0x1, RZ, 0xc0, !PT ;  /* 0x0000000156569812 */ /* 0x004fe200078ec0ff */
[----:B------:R-:W1:Y:S01]  /*1160*/  @!P1 S2R R88, SR_CTAID.X ;  /* 0x0000000000589919 */ /* 0x000e620000002500 */
[----:B------:R-:W-:Y:S02]  /*1170*/  CS2R R84, SRZ ;  /* 0x0000000000547805 */ /* 0x000fe4000001ff00 */
[----:B------:R-:W-:Y:S02]  /*1180*/  ISETP.NE.U32.AND P2, PT, R86, 0x1, !P1 ;  /* 0x000000015600780c */ /* 0x000fe40004f45070 */
[----:B------:R-:W-:-:S02]  /*1190*/  @!P1 IADD3 R70, PT, PT, R66, 0x188, RZ ;  /* 0x0000018842469810 */ /* 0x000fc40007ffe0ff */
[----:B------:R-:W-:Y:S01]  /*11a0*/  @P4 IADD3 R70, PT, PT, R66, RZ, RZ ;  /* 0x000000ff42464210 */ /* 0x000fe20007ffe0ff */
[----:B------:R2:W5:Y:S04]  /*11b0*/  @!P1 LDG.E.CONSTANT R84, desc[UR8][R72.64+0x618c] ;  /* 0x00618c0848549981 */ /* 0x000568000c1e9900 */
[----:B------:R1:W5:Y:S01]  /*11c0*/  @!P1 LDG.E.CONSTANT R85, desc[UR8][R74.64+0x6dcc] ;  /* 0x006dcc084a559981 */ /* 0x000362000c1e9900 */
[----:B--2---:R-:W-:Y:S02]  /*11d0*/  @!P1 IMAD R72, R34, 0x3100, R70 ;  /* 0x0000310022489824 */ /* 0x004fe400078e0246 */
[----:B------:R-:W2:Y:S01]  /*11e0*/  @!P1 LDC.64 R70, c[0x0][0x380] ;  /* 0x0000e000ff469b82 */ /* 0x000ea20000000a00 */
[C---:B------:R-:W-:Y:S02]  /*11f0*/  @!P1 IADD3 R73, PT, PT, R66.reuse, 0x188, RZ ;  /* 0x0000018842499810 */ /* 0x040fe40007ffe0ff */
[----:B------:R-:W-:-:S02]  /*1200*/  @P2 IADD3 R73, PT, PT, R66, RZ, RZ ;  /* 0x000000ff42492210 */ /* 0x000fc40007ffe0ff */
[----:B------:R-:W-:-:S04]  /*1210*/  @!P1 IADD3 R86, P2, PT, R72, R59, RZ ;  /* 0x0000003b48569210 */ /* 0x000fc80007f5e0ff */
[----:B0-----:R-:W-:Y:S01]  /*1220*/  @!P1 LEA R72, P3, R86, R68, 0x2 ;  /* 0x0000004456489211 */ /* 0x001fe200078610ff */
[----:B------:R-:W-:Y:S01]  /*1230*/  @!P1 IMAD.MOV.U32 R87, RZ, RZ, R73 ;  /* 0x000000ffff579224 */ /* 0x000fe200078e0049 */
[----:B------:R-:W-:-:S04]  /*1240*/  @!P1 IADD3.X R68, PT, PT, RZ, RZ, RZ, P2, !PT ;  /* 0x000000ffff449210 */ /* 0x000fc800017fe4ff */
[----:B------:R-:W-:Y:S01]  /*1250*/  @!P1 LEA.HI.X R73, R86, R69, R68, 0x2, P3 ;  /* 0x0000004556499211 */ /* 0x000fe200018f1444 */
[----:B------:R-:W-:Y:S01]  /*1260*/  @!P1 IMAD R68, R34, 0x3100, R87 ;  /* 0x0000310022449824 */ /* 0x000fe200078e0257 */
[----:B-1----:R-:W-:Y:S01]  /*1270*/  @!P1 LOP3.LUT R88, R88, 0x1, RZ, 0xc0, !PT ;  /* 0x0000000158589812 */ /* 0x002fe200078ec0ff */
[----:B------:R-:W0:Y:S03]  /*1280*/  @!P1 S2R R87, SR_CTAID.X ;  /* 0x0000000000579919 */ /* 0x000e260000002500 */
[----:B------:R-:W-:-:S04]  /*1290*/  @!P1 IADD3 R68, P2, PT, R68, R59, RZ ;  /* 0x0000003b44449210 */ /* 0x000fc80007f5e0ff */
[----:B------:R-:W-:Y:S02]  /*12a0*/  @!P1 IADD3.X R69, PT, PT, RZ, RZ, RZ, P2, !PT ;  /* 0x000000ffff459210 */ /* 0x000fe400017fe4ff */
[----:B--2---:R-:W-:Y:S02]  /*12b0*/  @!P1 LEA R70, P3, R68, R70, 0x2 ;  /* 0x0000004644469211 */ /* 0x004fe400078610ff */
[----:B------:R-:W-:Y:S02]  /*12c0*/  ISETP.NE.U32.AND P4, PT, R88, 0x1, !P1 ;  /* 0x000000015800780c */ /* 0x000fe40004f85070 */
[----:B------:R-:W-:Y:S02]  /*12d0*/  @!P1 LEA.HI.X R71, R68, R71, R69, 0x2, P3 ;  /* 0x0000004744479211 */ /* 0x000fe400018f1445 */
[----:B------:R-:W1:Y:S01]  /*12e0*/  @!P1 LDC.64 R68, c[0x0][0x380] ;  /* 0x0000e000ff449b82 */ /* 0x000e620000000a00 */
[----:B------:R-:W-:-:S08]  /*12f0*/  @!P1 IADD3 R74, PT, PT, R66, 0x188, RZ ;  /* 0x00000188424a9810 */ /* 0x000fd00007ffe0ff */
[----:B------:R-:W-:-:S04]  /*1300*/  @P4 IMAD.MOV R74, RZ, RZ, R66 ;  /* 0x000000ffff4a4224 */ /* 0x000fc800078e0242 */
[----:B------:R-:W-:Y:S01]  /*1310*/  @!P1 IMAD R74, R34, 0x3100, R74 ;  /* 0x00003100224a9824 */ /* 0x000fe200078e024a */
[----:B------:R-:W2:Y:S04]  /*1320*/  @!P1 S2R R89, SR_CTAID.X ;  /* 0x0000000000599919 */ /* 0x000ea80000002500 */
[----:B------:R-:W-:Y:S02]  /*1330*/  @!P1 IADD3 R75, P2, PT, R74, R59, RZ ;  /* 0x0000003b4a4b9210 */ /* 0x000fe40007f5e0ff */
[----:B0-----:R-:W-:Y:S02]  /*1340*/  @!P1 LOP3.LUT R87, R87, 0x1, RZ, 0xc0, !PT ;  /* 0x0000000157579812 */ /* 0x001fe400078ec0ff */
[----:B-1----:R-:W-:Y:S02]  /*1350*/  @!P1 LEA R74, P3, R75, R68, 0x2 ;  /* 0x000000444b4a9211 */ /* 0x002fe400078610ff */
[----:B------:R-:W-:-:S02]  /*1360*/  @!P1 IADD3.X R68, PT, PT, RZ, RZ, RZ, P2, !PT ;  /* 0x000000ffff449210 */ /* 0x000fc400017fe4ff */
[----:B------:R-:W-:Y:S02]  /*1370*/  ISETP.NE.U32.AND P2, PT, R87, 0x1, !P1 ;  /* 0x000000015700780c */ /* 0x000fe40004f45070 */
[----:B------:R-:W-:Y:S02]  /*1380*/  @!P1 LEA.HI.X R75, R75, R69, R68, 0x2, P3 ;  /* 0x000000454b4b9211 */ /* 0x000fe400018f1444 */
[----:B------:R-:W0:Y:S01]  /*1390*/  @!P1 LDC.64 R68, c[0x0][0x380] ;  /* 0x0000e000ff449b82 */ /* 0x000e220000000a00 */
[----:B------:R-:W-:-:S06]  /*13a0*/  MOV R86, RZ ;  /* 0x000000ff00567202 */ /* 0x000fcc0000000f00 */
[----:B------:R1:W5:Y:S01]  /*13b0*/  @!P1 LDG.E.CONSTANT R86, desc[UR8][R72.64+0x7a0c] ;  /* 0x007a0c0848569981 */ /* 0x000362000c1e9900 */
[----:B------:R-:W-:-:S06]  /*13c0*/  MOV R87, RZ ;  /* 0x000000ff00577202 */ /* 0x000fcc0000000f00 */
[----:B------:R3:W5:Y:S01]  /*13d0*/  @!P1 LDG.E.CONSTANT R87, desc[UR8][R74.64+0x928c] ;  /* 0x00928c084a579981 */ /* 0x000762000c1e9900 */
[----:B-1----:R-:W-:Y:S01]  /*13e0*/  @!P1 IADD3 R72, PT, PT, R66, 0x188, RZ ;  /* 0x0000018842489810 */ /* 0x002fe20007ffe0ff */
[----:B------:R-:W-:-:S04]  /*13f0*/  @P2 IMAD.MOV R72, RZ, RZ, R66 ;  /* 0x000000ffff482224 */ /* 0x000fc800078e0242 */
[----:B------:R-:W-:Y:S01]  /*1400*/  @!P1 IMAD R72, R34, 0x3100, R72 ;  /* 0x0000310022489824 */ /* 0x000fe200078e0248 */
[----:B--2---:R-:W-:Y:S01]  /*1410*/  @!P1 LOP3.LUT R89, R89, 0x1, RZ, 0xc0, !PT ;  /* 0x0000000159599812 */ /* 0x004fe200078ec0ff */
[----:B---3--:R-:W1:Y:S03]  /*1420*/  @!P1 S2R R74, SR_CTAID.X ;  /* 0x00000000004a9919 */ /* 0x008e660000002500 */
[----:B------:R-:W-:-:S04]  /*1430*/  @!P1 IADD3 R73, P2, PT, R72, R59, RZ ;  /* 0x0000003b48499210 */ /* 0x000fc80007f5e0ff */
[----:B0-----:R-:W-:Y:S02]  /*1440*/  @!P1 LEA R72, P3, R73, R68, 0x2 ;  /* 0x0000004449489211 */ /* 0x001fe400078610ff */
[----:B------:R-:W-:Y:S01]  /*1450*/  @!P1 IADD3.X R68, PT, PT, RZ, RZ, RZ, P2, !PT ;  /* 0x000000ffff449210 */ /* 0x000fe200017fe4ff */
[----:B------:R-:W-:Y:S01]  /*1460*/  HFMA2 R88, -RZ, RZ, 0, 0 ;  /* 0x00000000ff587431 */ /* 0x000fe200000001ff */
[----:B------:R-:W-:Y:S02]  /*1470*/  ISETP.NE.U32.AND P2, PT, R89, 0x1, !P1 ;  /* 0x000000015900780c */ /* 0x000fe40004f45070 */
[----:B------:R-:W-:Y:S02]  /*1480*/  @!P1 LEA.HI.X R73, R73, R69, R68, 0x2, P3 ;  /* 0x0000004549499211 */ /* 0x000fe400018f1444 */
[----:B------:R-:W0:Y:S01]  /*1490*/  @!P1 LDC.64 R68, c[0x0][0x380] ;  /* 0x0000e000ff449b82 */ /* 0x000e220000000a00 */
[----:B------:R2:W3:Y:S02]  /*14a0*/  @!P1 LDG.E.CONSTANT R88, desc[UR8][R70.64+0x864c] ;  /* 0x00864c0846589981 */ /* 0x0004e4000c1e9900 */
[----:B--2---:R-:W-:-:S06]  /*14b0*/  @!P1 IADD3 R70, PT, PT, R66, 0x188, RZ ;  /* 0x0000018842469810 */ /* 0x004fcc0007ffe0ff */
[----:B------:R-:W-:-:S05]  /*14c0*/  @P2 IADD3 R70, PT, PT, R66, RZ, RZ ;  /* 0x000000ff42462210 */ /* 0x000fca0007ffe0ff */
[----:B------:R-:W-:Y:S01]  /*14d0*/  @!P1 IMAD R70, R34, 0x3100, R70 ;  /* 0x0000310022469824 */ /* 0x000fe200078e0246 */
[----:B-1----:R-:W-:-:S04]  /*14e0*/  @!P1 LOP3.LUT R74, R74, 0x1, RZ, 0xc0, !PT ;  /* 0x000000014a4a9812 */ /* 0x002fc800078ec0ff */
[----:B------:R-:W-:-:S04]  /*14f0*/  @!P1 IADD3 R71, P2, PT, R70, R59, RZ ;  /* 0x0000003b46479210 */ /* 0x000fc80007f5e0ff */
[----:B0-----:R-:W-:Y:S01]  /*1500*/  @!P1 LEA R70, P3, R71, R68, 0x2 ;  /* 0x0000004447469211 */ /* 0x001fe200078610ff */
[----:B------:R-:W-:Y:S01]  /*1510*/  @!P1 IMAD.X R68, RZ, RZ, RZ, P2 ;  /* 0x000000ffff449224 */ /* 0x000fe200010e06ff */
[----:B------:R-:W-:Y:S01]  /*1520*/  ISETP.NE.U32.AND P2, PT, R74, 0x1, !P1 ;  /* 0x000000014a00780c */ /* 0x000fe20004f45070 */
[----:B------:R-:W-:-:S03]  /*1530*/  HFMA2 R89, -RZ, RZ, 0, 0 ;  /* 0x00000000ff597431 */ /* 0x000fc600000001ff */
[----:B------:R-:W-:Y:S02]  /*1540*/  @!P1 LEA.HI.X R71, R71, R69, R68, 0x2, P3 ;  /* 0x0000004547479211 */ /* 0x000fe400018f1444 */
[----:B------:R-:W0:Y:S01]  /*1550*/  @!P1 LDC.64 R68, c[0x0][0x380] ;  /* 0x0000e000ff449b82 */ /* 0x000e220000000a00 */
[----:B------:R-:W-:Y:S01]  /*1560*/  MOV R90, RZ ;  /* 0x000000ff005a7202 */ /* 0x000fe20000000f00 */
[----:B------:R1:W2:Y:S06]  /*1570*/  @!P1 LDG.E.CONSTANT R89, desc[UR8][R72.64+0x9ecc] ;  /* 0x009ecc0848599981 */ /* 0x0002ac000c1e9900 */
[----:B------:R-:W4:Y:S01]  /*1580*/  S2UR UR5, SR_CgaCtaId ;  /* 0x00000000000579c3 */ /* 0x000f220000008800 */
[----:B------:R1:W2:Y:S02]  /*1590*/  @!P1 LDG.E.CONSTANT R90, desc[UR8][R70.64+0xab0c] ;  /* 0x00ab0c08465a9981 */ /* 0x0002a4000c1e9900 */
[----:B-1----:R-:W-:-:S02]  /*15a0*/  @!P1 IADD3 R72, PT, PT, R66, 0x188, RZ ;  /* 0x0000018842489810 */ /* 0x002fc40007ffe0ff */
[----:B------:R-:W-:-:S03]  /*15b0*/  @P2 IADD3 R72, PT, PT, R66, RZ, RZ ;  /* 0x000000ff42482210 */ /* 0x000fc60007ffe0ff */
[----:B------:R-:W1:Y:S02]  /*15c0*/  LDC.64 R70, c[0x0][0x388] ;  /* 0x0000e200ff467b82 */ /* 0x000e640000000a00 */
[----:B------:R-:W-:-:S05]  /*15d0*/  @!P1 IMAD R72, R34, 0x3100, R72 ;  /* 0x0000310022489824 */ /* 0x000fca00078e0248 */
[----:B------:R-:W-:Y:S01]  /*15e0*/  @!P1 IADD3 R72, P2, PT, R72, R59, RZ ;  /* 0x0000003b48489210 */ /* 0x000fe20007f5e0ff */
[----:B------:R-:W-:-:S03]  /*15f0*/  IMAD.MOV.U32 R92, RZ, RZ, RZ ;  /* 0x000000ffff5c7224 */ /* 0x000fc600078e00ff */
[----:B0-----:R-:W-:Y:S02]  /*1600*/  @!P1 LEA R68, P3, R72, R68, 0x2 ;  /* 0x0000004448449211 */ /* 0x001fe400078610ff */
[----:B------:R-:W-:Y:S01]  /*1610*/  @!P1 IADD3.X R73, PT, PT, RZ, RZ, RZ, P2, !PT ;  /* 0x000000ffff499210 */ /* 0x000fe200017fe4ff */
[----:B------:R-:W-:-:S03]  /*1620*/  UMOV UR4, 0x400 ;  /* 0x0000040000047882 */ /* 0x000fc60000000000 */
[----:B------:R-:W-:Y:S01]  /*1630*/  @!P1 LEA.HI.X R69, R72, R69, R73, 0x2, P3 ;  /* 0x0000004548459211 */ /* 0x000fe200018f1449 */
[----:B------:R-:W-:Y:S01]  /*1640*/  IMAD R72, R34, 0x90, R49 ;  /* 0x0000009022487824 */ /* 0x000fe200078e0231 */
[----:B----4-:R-:W-:-:S03]  /*1650*/  ULEA UR6, UR5, UR4, 0x18 ;  /* 0x0000000405067291 */ /* 0x010fc6000f8ec0ff */
[----:B------:R0:W4:Y:S01]  /*1660*/  @!P1 LDG.E.CONSTANT R92, desc[UR8][R68.64+0xb74c] ;  /* 0x00b74c08445c9981 */ /* 0x000122000c1e9900 */
[----:B------:R-:W-:Y:S01]  /*1670*/  IADD3 R73, PT, PT, R72, R59, RZ ;  /* 0x0000003b48497210 */ /* 0x000fe20007ffe0ff */
[----:B------:R-:W-:Y:S01]  /*1680*/  IMAD R72, R34, 0x90, R47 ;  /* 0x0000009022487824 */ /* 0x000fe200078e022f */
[----:B------:R-:W-:Y:S01]  /*1690*/  LEA R91, R66, UR6, 0x2 ;  /* 0x00000006425b7c11 */ /* 0x000fe2000f8e10ff */
[----:B0-----:R-:W-:-:S05]  /*16a0*/  IMAD R68, R34, 0x90, R45 ;  /* 0x0000009022447824 */ /* 0x001fca00078e022d */
[-C--:B------:R-:W-:Y:S01]  /*16b0*/  IADD3 R75, PT, PT, R68, R59.reuse, RZ ;  /* 0x0000003b444b7210 */ /* 0x080fe20007ffe0ff */
[----:B-1----:R-:W-:Y:S01]  /*16c0*/  IMAD.WIDE.U32 R68, R73, 0x4, R70 ;  /* 0x0000000449447825 */ /* 0x002fe200078e0046 */
[-C--:B------:R-:W-:Y:S01]  /*16d0*/  IADD3 R73, PT, PT, R72, R59.reuse, RZ ;  /* 0x0000003b48497210 */ /* 0x080fe20007ffe0ff */
[----:B------:R0:W-:Y:S02]  /*16e0*/  STS [R91], R64 ;  /* 0x000000405b007388 */ /* 0x0001e40000000800 */
[----:B------:R-:W-:Y:S01]  /*16f0*/  IMAD R72, R34, 0x90, R43 ;  /* 0x0000009022487824 */ /* 0x000fe200078e022b */
[----:B------:R-:W-:Y:S01]  /*1700*/  ISETP.GT.U32.AND P1, PT, R66, 0x17f, PT ;  /* 0x0000017f4200780c */ /* 0x000fe20003f24070 */
[----:B------:R1:W4:Y:S03]  /*1710*/  LDG.E.CONSTANT R94, desc[UR8][R68.64] ;  /* 0x00000008445e7981 */ /* 0x000326000c1e9900 */
[----:B------:R-:W-:Y:S01]  /*1720*/  IADD3 R95, PT, PT, R72, R59, RZ ;  /* 0x0000003b485f7210 */ /* 0x000fe20007ffe0ff */
[----:B0-----:R-:W-:-:S04]  /*1730*/  IMAD R64, R34, 0x90, R51 ;  /* 0x0000009022407824 */ /* 0x001fc800078e0233 */
[----:B------:R-:W-:Y:S02]  /*1740*/  IMAD.IADD R93, R64, 0x1, R59 ;  /* 0x00000001405d7824 */ /* 0x000fe400078e023b */
[----:B------:R-:W-:-:S04]  /*1750*/  IMAD.WIDE.U32 R74, R75, 0x4, R70 ;  /* 0x000000044b4a7825 */ /* 0x000fc800078e0046 */
[--C-:B------:R-:W-:Y:S01]  /*1760*/  IMAD.WIDE.U32 R72, R73, 0x4, R70.reuse ;  /* 0x0000000449487825 */ /* 0x100fe200078e0046 */
[----:B------:R0:W-:Y:S03]  /*1770*/  STS [R91+0x700], R78 ;  /* 0x0007004e5b007388 */ /* 0x0001e60000000800 */
[--C-:B-1----:R-:W-:Y:S01]  /*1780*/  IMAD.WIDE.U32 R68, R95, 0x4, R70.reuse ;  /* 0x000000045f447825 */ /* 0x102fe200078e0046 */
[----:B------:R1:W-:Y:S03]  /*1790*/  STS [R91+0xe00], R80 ;  /* 0x000e00505b007388 */ /* 0x0003e60000000800 */
[----:B------:R-:W-:Y:S01]  /*17a0*/  IMAD.WIDE.U32 R70, R93, 0x4, R70 ;  /* 0x000000045d467825 */ /* 0x000fe200078e0046 */
[----:B------:R-:W4:Y:S04]  /*17b0*/  LDG.E.CONSTANT R74, desc[UR8][R74.64] ;  /* 0x000000084a4a7981 */ /* 0x000f28000c1e9900 */
[----:B------:R-:W4:Y:S04]  /*17c0*/  LDG.E.CONSTANT R72, desc[UR8][R72.64] ;  /* 0x0000000848487981 */ /* 0x000f28000c1e9900 */
[----:B------:R1:W4:Y:S04]  /*17d0*/  LDG.E.CONSTANT R68, desc[UR8][R68.64] ;  /* 0x0000000844447981 */ /* 0x000328000c1e9900 */
[----:B------:R-:W4:Y:S04]  /*17e0*/  LDG.E.CONSTANT R64, desc[UR8][R70.64] ;  /* 0x0000000846407981 */ /* 0x000f28000c1e9900 */
[----:B0-----:R-:W4:Y:S04]  /*17f0*/  LDG.E.CONSTANT R78, desc[UR8][R70.64+0x7e000] ;  /* 0x07e00008464e7981 */ /* 0x001f28000c1e9900 */
[----:B-1----:R-:W4:Y:S01]  /*1800*/  @!P1 LDG.E.CONSTANT R80, desc[UR8][R70.64+0xfc000] ;  /* 0x0fc0000846509981 */ /* 0x002f22000c1e9900 */
[----:B------:R-:W-:-:S04]  /*1810*/  UIADD3 UR4, UPT, UPT, UR4, 0x7000, URZ ;  /* 0x0000700004047890 */ /* 0x000fc8000fffe0ff */
[----:B------:R-:W-:Y:S01]  /*1820*/  ULEA UR4, UR5, UR4, 0x18 ;  /* 0x0000000405047291 */ /* 0x000fe2000f8ec0ff */
[----:B------:R0:W-:Y:S05]  /*1830*/  STS [R91+0x1500], R81 ;  /* 0x001500515b007388 */ /* 0x0001ea0000000800 */
[----:B------:R-:W-:Y:S01]  /*1840*/  LEA R69, R66, UR4, 0x2 ;  /* 0x0000000442457c11 */ /* 0x000fe2000f8e10ff */
[----:B------:R0:W-:Y:S04]  /*1850*/  STS [R91+0x1c00], R82 ;  /* 0x001c00525b007388 */ /* 0x0001e80000000800 */
[----:B------:R0:W-:Y:S04]  /*1860*/  STS [R91+0x2300], R76 ;  /* 0x0023004c5b007388 */ /* 0x0001e80000000800 */
[----:B------:R0:W-:Y:S04]  /*1870*/  STS [R91+0x2a00], R77 ;  /* 0x002a004d5b007388 */ /* 0x0001e80000000800 */
[----:B------:R0:W-:Y:S04]  /*1880*/  STS [R91+0x3100], R83 ;  /* 0x003100535b007388 */ /* 0x0001e80000000800 */
[----:B-----5:R0:W-:Y:S04]  /*1890*/  STS [R91+0x3800], R84 ;  /* 0x003800545b007388 */ /* 0x0201e80000000800 */
[----:B------:R0:W-:Y:S01]  /*18a0*/  STS [R91+0x3f00], R85 ;  /* 0x003f00555b007388 */ /* 0x0001e20000000800 */
[----:B------:R-:W-:-:S03]  /*18b0*/  HFMA2 R75, -RZ, RZ, 0, 0 ;  /* 0x00000000ff4b7431 */ /* 0x000fc600000001ff */
[----:B------:R0:W-:Y:S04]  /*18c0*/  STS [R91+0x4600], R86 ;  /* 0x004600565b007388 */ /* 0x0001e80000000800 */
[----:B------:R0:W-:Y:S04]  /*18d0*/  STS [R91+0x5400], R87 ;  /* 0x005400575b007388 */ /* 0x0001e80000000800 */
[----:B---3--:R0:W-:Y:S04]  /*18e0*/  STS [R91+0x4d00], R88 ;  /* 0x004d00585b007388 */ /* 0x0081e80000000800 */
[----:B--2---:R0:W-:Y:S04]  /*18f0*/  STS [R91+0x5b00], R89 ;  /* 0x005b00595b007388 */ /* 0x0041e80000000800 */
[----:B------:R0:W-:Y:S04]  /*1900*/  STS [R91+0x6200], R90 ;  /* 0x0062005a5b007388 */ /* 0x0001e80000000800 */
[----:B----4-:R0:W-:Y:S04]  /*1910*/  STS [R91+0x6900], R92 ;  /* 0x0069005c5b007388 */ /* 0x0101e80000000800 */
[----:B------:R0:W-:Y:S04]  /*1920*/  STS [R69+0x700], R94 ;  /* 0x0007005e45007388 */ /* 0x0001e80000000800 */
[----:B------:R0:W-:Y:S04]  /*1930*/  STS [R69+0xe00], R74 ;  /* 0x000e004a45007388 */ /* 0x0001e80000000800 */
[----:B------:R0:W-:Y:S04]  /*1940*/  STS [R69+0x1c00], R72 ;  /* 0x001c004845007388 */ /* 0x0001e80000000800 */
[----:B------:R0:W-:Y:S04]  /*1950*/  STS [R69+0x2300], R68 ;  /* 0x0023004445007388 */ /* 0x0001e80000000800 */
[----:B------:R0:W-:Y:S04]  /*1960*/  STS [R69], R64 ;  /* 0x0000004045007388 */ /* 0x0001e80000000800 */
[----:B------:R0:W-:Y:S04]  /*1970*/  STS [R69+0x1500], R78 ;  /* 0x0015004e45007388 */ /* 0x0001e80000000800 */
[----:B------:R0:W-:Y:S01]  /*1980*/  @!P1 STS [R69+0x2a00], R80 ;  /* 0x002a005045009388 */ /* 0x0001e20000000800 */
[----:B------:R-:W-:Y:S06]  /*1990*/  BAR.SYNC.DEFER_BLOCKING 0x0 ;  /* 0x0000000000007b1d */ /* 0x000fec0000010000 */
.L_x_0:
[C---:B0-----:R-:W-:Y:S02]  /*19a0*/  IMAD R83, R75.reuse, 0x1c0, R36 ;  /* 0x000001c04b537824 */ /* 0x041fe400078e0224 */
[C---:B------:R-:W-:Y:S01]  /*19b0*/  IMAD R90, R75.reuse, 0xc, R40 ;  /* 0x0000000c4b5a7824 */ /* 0x040fe200078e0228 */
[----:B------:R-:W-:Y:S02]  /*19c0*/  IADD3 R75, PT, PT, R75, 0x1, RZ ;  /* 0x000000014b4b7810 */ /* 0x000fe40007ffe0ff */
[----:B------:R-:W-:Y:S02]  /*19d0*/  LEA R83, R83, UR6, 0x2 ;  /* 0x0000000653537c11 */ /* 0x000fe4000f8e10ff */
[----:B------:R-:W-:Y:S01]  /*19e0*/  LDS R86, [R90] ;  /* 0x000000005a567984 */ /* 0x000fe20000000800 */
[----:B------:R-:W-:-:S03]  /*19f0*/  ISETP.NE.AND P1, PT, R75, 0x10, PT ;  /* 0x000000104b00780c */ /* 0x000fc60003f25270 */
[----:B------:R-:W0:Y:S04]  /*1a00*/  LDS.64 R70, [R83] ;  /* 0x0000000053467984 */ /* 0x000e280000000a00 */
[----:B------:R-:W1:Y:S04]  /*1a10*/  LDS R88, [R90+0xc00] ;  /* 0x000c00005a587984 */ /* 0x000e680000000800 */
[----:B------:R-:W2:Y:S04]  /*1a20*/  LDS R66, [R90+0x1800] ;  /* 0x001800005a427984 */ /* 0x000ea80000000800 */
[----:B------:R-:W3:Y:S04]  /*1a30*/  LDS R84, [R90+0x2400] ;  /* 0x002400005a547984 */ /* 0x000ee80000000800 */
[----:B------:R-:W4:Y:S04]  /*1a40*/  LDS.64 R68, [R83+0x70] ;  /* 0x0000700053447984 */ /* 0x000f280000000a00 */
[----:B------:R-:W5:Y:S04]  /*1a50*/  LDS R81, [R90+0xc04] ;  /* 0x000c04005a517984 */ /* 0x000f680000000800 */
[----:B------:R-:W5:Y:S04]  /*1a60*/  LDS R82, [R90+0x4] ;  /* 0x000004005a527984 */ /* 0x000f680000000800 */
[----:B------:R-:W5:Y:S04]  /*1a70*/  LDS R80, [R90+0x1804] ;  /* 0x001804005a507984 */ /* 0x000f680000000800 */
[----:B------:R-:W5:Y:S04]  /*1a80*/  LDS R78, [R90+0x2404] ;  /* 0x002404005a4e7984 */ /* 0x000f680000000800 */
[----:B------:R-:W5:Y:S04]  /*1a90*/  LDS.64 R72, [R83+0xe0] ;  /* 0x0000e00053487984 */ /* 0x000f680000000a00 */
[----:B------:R-:W5:Y:S01]  /*1aa0*/  LDS R77, [R90+0x8] ;  /* 0x000008005a4d7984 */ /* 0x000f620000000800 */
[C---:B0-----:R-:W-:Y:S01]  /*1ab0*/  FFMA R57, R86.reuse, R70, R57 ;  /* 0x0000004656397223 */ /* 0x041fe20000000039 */
[----:B------:R-:W-:-:S02]  /*1ac0*/  FFMA R85, R86, R71, R44 ;  /* 0x0000004756557223 */ /* 0x000fc4000000002c */
[----:B------:R-:W0:Y:S01]  /*1ad0*/  LDS R76, [R90+0xc08] ;  /* 0x000c08005a4c7984 */ /* 0x000e220000000800 */
[CC--:B-1----:R-:W-:Y:S01]  /*1ae0*/  FFMA R11, R88.reuse, R70.reuse, R11 ;  /* 0x00000046580b7223 */ /* 0x0c2fe2000000000b */
[-C--:B------:R-:W-:Y:S02]  /*1af0*/  FFMA R0, R88, R71.reuse, R0 ;  /* 0x0000004758007223 */ /* 0x080fe40000000000 */
[----:B------:R-:W1:Y:S01]  /*1b00*/  LDS R64, [R90+0x2408] ;  /* 0x002408005a407984 */ /* 0x000e620000000800 */
[CC--:B--2---:R-:W-:Y:S01]  /*1b10*/  FFMA R25, R66.reuse, R70.reuse, R25 ;  /* 0x0000004642197223 */ /* 0x0c4fe20000000019 */
[-C--:B------:R-:W-:Y:S02]  /*1b20*/  FFMA R87, R66, R71.reuse, R6 ;  /* 0x0000004742577223 */ /* 0x080fe40000000006 */
[----:B------:R-:W2:Y:S01]  /*1b30*/  LDS R74, [R90+0x1808] ;  /* 0x001808005a4a7984 */ /* 0x000ea20000000800 */
[C---:B---3--:R-:W-:Y:S01]  /*1b40*/  FFMA R39, R84.reuse, R70, R39 ;  /* 0x0000004654277223 */ /* 0x048fe20000000027 */
[----:B------:R-:W-:-:S02]  /*1b50*/  FFMA R89, R84, R71, R20 ;  /* 0x0000004754597223 */ /* 0x000fc40000000014 */
[----:B------:R-:W3:Y:S01]  /*1b60*/  LDS.64 R70, [R83+0x150] ;  /* 0x0001500053467984 */ /* 0x000ee20000000a00 */
[-C--:B----4-:R-:W-:Y:S01]  /*1b70*/  FFMA R6, R88, R68.reuse, R13 ;  /* 0x0000004458067223 */ /* 0x090fe2000000000d */
[-C--:B------:R-:W-:Y:S01]  /*1b80*/  FFMA R55, R86, R68.reuse, R55 ;  /* 0x0000004456377223 */ /* 0x080fe20000000037 */
[-C--:B------:R-:W-:Y:S01]  /*1b90*/  FFMA R27, R66, R68.reuse, R27 ;  /* 0x00000044421b7223 */ /* 0x080fe2000000001b */
[----:B------:R-:W-:Y:S01]  /*1ba0*/  FFMA R79, R84, R68, R79 ;  /* 0x00000044544f7223 */ /* 0x000fe2000000004f */
[----:B-----5:R-:W-:Y:S01]  /*1bb0*/  FFMA R11, R68, R81, R11 ;  /* 0x00000051440b7223 */ /* 0x020fe2000000000b */
[-C--:B------:R-:W-:Y:S01]  /*1bc0*/  FFMA R13, R86, R69.reuse, R42 ;  /* 0x00000045560d7223 */ /* 0x080fe2000000002a */
[-C--:B------:R-:W-:Y:S01]  /*1bd0*/  FFMA R2, R88, R69.reuse, R2 ;  /* 0x0000004558027223 */ /* 0x080fe20000000002 */
[----:B------:R-:W-:Y:S01]  /*1be0*/  FFMA R20, R68, R82, R57 ;  /* 0x0000005244147223 */ /* 0x000fe20000000039 */
[-C--:B------:R-:W-:Y:S01]  /*1bf0*/  FFMA R91, R66, R69.reuse, R8 ;  /* 0x00000045425b7223 */ /* 0x080fe20000000008 */
[-C--:B------:R-:W-:Y:S01]  /*1c00*/  FFMA R93, R84, R69.reuse, R22 ;  /* 0x00000045545d7223 */ /* 0x080fe20000000016 */
[-C--:B------:R-:W-:Y:S01]  /*1c10*/  FFMA R95, R81, R69.reuse, R0 ;  /* 0x00000045515f7223 */ /* 0x080fe20000000000 */
[----:B------:R-:W-:Y:S01]  /*1c20*/  FFMA R25, R68, R80, R25 ;  /* 0x0000005044197223 */ /* 0x000fe20000000019 */
[-C--:B------:R-:W-:Y:S01]  /*1c30*/  FFMA R44, R82, R69.reuse, R85 ;  /* 0x00000045522c7223 */ /* 0x080fe20000000055 */
[-C--:B------:R-:W-:Y:S01]  /*1c40*/  FFMA R97, R80, R69.reuse, R87 ;  /* 0x0000004550617223 */ /* 0x080fe20000000057 */
[----:B------:R-:W-:Y:S01]  /*1c50*/  FFMA R39, R68, R78, R39 ;  /* 0x0000004e44277223 */ /* 0x000fe20000000027 */
[----:B------:R-:W-:-:S02]  /*1c60*/  FFMA R89, R78, R69, R89 ;  /* 0x000000454e597223 */ /* 0x000fc40000000059 */
[----:B------:R-:W4:Y:S01]  /*1c70*/  LDS.64 R68, [R83+0x1c0] ;  /* 0x0001c00053447984 */ /* 0x000f220000000a00 */
[-C--:B------:R-:W-:Y:S01]  /*1c80*/  FFMA R8, R88, R72.reuse, R15 ;  /* 0x0000004858087223 */ /* 0x080fe2000000000f */
[----:B------:R-:W-:Y:S01]  /*1c90*/  FFMA R99, R72, R81, R6 ;  /* 0x0000005148637223 */ /* 0x000fe20000000006 */
[-C--:B------:R-:W-:Y:S01]  /*1ca0*/  FFMA R53, R86, R72.reuse, R53 ;  /* 0x0000004856357223 */ /* 0x080fe20000000035 */
[-C--:B------:R-:W-:Y:S01]  /*1cb0*/  FFMA R29, R66, R72.reuse, R29 ;  /* 0x00000048421d7223 */ /* 0x080fe2000000001d */
[-C--:B------:R-:W-:Y:S01]  /*1cc0*/  FFMA R57, R77, R72.reuse, R20 ;  /* 0x000000484d397223 */ /* 0x080fe20000000014 */
[----:B------:R-:W-:Y:S01]  /*1cd0*/  FFMA R67, R84, R72, R67 ;  /* 0x0000004854437223 */ /* 0x000fe20000000043 */
[C---:B------:R-:W-:Y:S01]  /*1ce0*/  FFMA R22, R72.reuse, R82, R55 ;  /* 0x0000005248167223 */ /* 0x040fe20000000037 */
[C---:B------:R-:W-:Y:S01]  /*1cf0*/  FFMA R27, R72.reuse, R80, R27 ;  /* 0x00000050481b7223 */ /* 0x040fe2000000001b */
[----:B------:R-:W-:Y:S01]  /*1d00*/  FFMA R79, R72, R78, R79 ;  /* 0x0000004e484f7223 */ /* 0x000fe2000000004f */
[-C--:B0-----:R-:W-:Y:S01]  /*1d10*/  FFMA R11, R76, R72.reuse, R11 ;  /* 0x000000484c0b7223 */ /* 0x081fe2000000000b */
[-C--:B------:R-:W-:Y:S01]  /*1d20*/  FFMA R15, R86, R73.reuse, R62 ;  /* 0x00000049560f7223 */ /* 0x080fe2000000003e */
[-C--:B------:R-:W-:Y:S01]  /*1d30*/  FFMA R52, R88, R73.reuse, R52 ;  /* 0x0000004958347223 */ /* 0x080fe20000000034 */
[-C--:B-1----:R-:W-:Y:S01]  /*1d40*/  FFMA R39, R64, R72.reuse, R39 ;  /* 0x0000004840277223 */ /* 0x082fe20000000027 */
[-C--:B------:R-:W-:Y:S01]  /*1d50*/  FFMA R85, R66, R73.reuse, R10 ;  /* 0x0000004942557223 */ /* 0x080fe2000000000a */
[-C--:B------:R-:W-:Y:S01]  /*1d60*/  FFMA R87, R84, R73.reuse, R24 ;  /* 0x0000004954577223 */ /* 0x080fe20000000018 */
[-C--:B------:R-:W-:Y:S01]  /*1d70*/  FFMA R42, R82, R73.reuse, R13 ;  /* 0x00000049522a7223 */ /* 0x080fe2000000000d */
[----:B--2---:R-:W-:Y:S01]  /*1d80*/  FFMA R25, R74, R72, R25 ;  /* 0x000000484a197223 */ /* 0x004fe20000000019 */
[-C--:B------:R-:W-:Y:S01]  /*1d90*/  FFMA R101, R81, R73.reuse, R2 ;  /* 0x0000004951657223 */ /* 0x080fe20000000002 */
[-C--:B------:R-:W-:Y:S01]  /*1da0*/  FFMA R103, R80, R73.reuse, R91 ;  /* 0x0000004950677223 */ /* 0x080fe2000000005b */
[-C--:B------:R-:W-:Y:S01]  /*1db0*/  FFMA R93, R78, R73.reuse, R93 ;  /* 0x000000494e5d7223 */ /* 0x080fe2000000005d */
[-C--:B------:R-:W-:Y:S01]  /*1dc0*/  FFMA R0, R76, R73.reuse, R95 ;  /* 0x000000494c007223 */ /* 0x080fe2000000005f */
[-C--:B------:R-:W-:Y:S01]  /*1dd0*/  FFMA R44, R77, R73.reuse, R44 ;  /* 0x000000494d2c7223 */ /* 0x080fe2000000002c */
[-C--:B------:R-:W-:Y:S01]  /*1de0*/  FFMA R20, R64, R73.reuse, R89 ;  /* 0x0000004940147223 */ /* 0x080fe20000000059 */
[----:B------:R-:W-:Y:S01]  /*1df0*/  FFMA R6, R74, R73, R97 ;  /* 0x000000494a067223 */ /* 0x000fe20000000061 */
[-C--:B---3--:R-:W-:Y:S01]  /*1e00*/  FFMA R10, R88, R70.reuse, R17 ;  /* 0x00000046580a7223 */ /* 0x088fe20000000011 */
[----:B------:R-:W0:Y:S01]  /*1e10*/  LDS.64 R72, [R83+0x230] ;  /* 0x0002300053487984 */ /* 0x000e220000000a00 */
[-C--:B------:R-:W-:Y:S01]  /*1e20*/  FFMA R24, R82, R70.reuse, R53 ;  /* 0x0000004652187223 */ /* 0x080fe20000000035 */
        /* <DEDUP_REMOVED lines=9> */
[----:B------:R-:W-:Y:S01]  /*1ec0*/  FFMA R79, R64, R70, R79 ;  /* 0x00000046404f7223 */ /* 0x000fe2000000004f */
[C---:B------:R-:W-:Y:S01]  /*1ed0*/  FFMA R17, R71.reuse, R86, R60 ;  /* 0x0000005647117223 */ /* 0x040fe2000000003c */
        /* <DEDUP_REMOVED lines=10> */
[----:B------:R-:W-:Y:S01]  /*1f80*/  FFMA R22, R71, R64, R93 ;  /* 0x0000004047167223 */ /* 0x000fe2000000005d */
[-C--:B----4-:R-:W-:Y:S01]  /*1f90*/  FFMA R12, R88, R68.reuse, R19 ;  /* 0x00000044580c7223 */ /* 0x090fe20000000013 */
[----:B------:R-:W1:Y:S01]  /*1fa0*/  LDS.64 R70, [R83+0x2a0] ;  /* 0x0002a00053467984 */ /* 0x000e620000000a00 */
[----:B------:R-:W-:Y:S01]  /*1fb0*/  FFMA R93, R68, R81, R10 ;  /* 0x00000051445d7223 */ /* 0x000fe2000000000a */
[-C--:B------:R-:W-:Y:S01]  /*1fc0*/  FFMA R53, R77, R68.reuse, R24 ;  /* 0x000000444d357223 */ /* 0x080fe20000000018 */
[-C--:B------:R-:W-:Y:S01]  /*1fd0*/  FFMA R15, R76, R68.reuse, R95 ;  /* 0x000000444c0f7223 */ /* 0x080fe2000000005f */
[-C--:B------:R-:W-:Y:S01]  /*1fe0*/  FFMA R5, R86, R68.reuse, R5 ;  /* 0x0000004456057223 */ /* 0x080fe20000000005 */
[-C--:B------:R-:W-:Y:S01]  /*1ff0*/  FFMA R33, R66, R68.reuse, R33 ;  /* 0x0000004442217223 */ /* 0x080fe20000000021 */
[----:B------:R-:W-:Y:S01]  /*2000*/  FFMA R63, R84, R68, R63 ;  /* 0x00000044543f7223 */ /* 0x000fe2000000003f */
[C---:B------:R-:W-:Y:S01]  /*2010*/  FFMA R26, R68.reuse, R82, R3 ;  /* 0x00000052441a7223 */ /* 0x040fe20000000003 */
[C---:B------:R-:W-:Y:S01]  /*2020*/  FFMA R31, R68.reuse, R80, R31 ;  /* 0x00000050441f7223 */ /* 0x040fe2000000001f */
[----:B------:R-:W-:Y:S01]  /*2030*/  FFMA R65, R68, R78, R65 ;  /* 0x0000004e44417223 */ /* 0x000fe20000000041 */
[-C--:B------:R-:W-:Y:S01]  /*2040*/  FFMA R29, R74, R68.reuse, R29 ;  /* 0x000000444a1d7223 */ /* 0x080fe2000000001d */
[----:B------:R-:W-:Y:S01]  /*2050*/  FFMA R67, R64, R68, R67 ;  /* 0x0000004440437223 */ /* 0x000fe20000000043 */
        /* <DEDUP_REMOVED lines=8> */
[CC--:B------:R-:W-:Y:S01]  /*20e0*/  FFMA R62, R77.reuse, R69.reuse, R62 ;  /* 0x000000454d3e7223 */ /* 0x0c0fe2000000003e */
[-C--:B------:R-:W-:Y:S01]  /*20f0*/  FFMA R52, R76, R69.reuse, R97 ;  /* 0x000000454c347223 */ /* 0x080fe20000000061 */
[-C--:B------:R-:W-:Y:S01]  /*2100*/  FFMA R10, R74, R69.reuse, R99 ;  /* 0x000000454a0a7223 */ /* 0x080fe20000000063 */
[----:B------:R-:W-:Y:S01]  /*2110*/  FFMA R24, R64, R69, R105 ;  /* 0x0000004540187223 */ /* 0x000fe20000000069 */
[-C--:B0-----:R-:W-:Y:S01]  /*2120*/  FFMA R14, R88, R72.reuse, R21 ;  /* 0x00000048580e7223 */ /* 0x081fe20000000015 */
[----:B------:R-:W0:Y:S01]  /*2130*/  LDS.64 R68, [R83+0x310] ;  /* 0x0003100053447984 */ /* 0x000e220000000a00 */
        /* <DEDUP_REMOVED lines=23> */
[-C--:B-1----:R-:W-:Y:S01]  /*22b0*/  FFMA R16, R88, R70.reuse, R23 ;  /* 0x0000004658107223 */ /* 0x082fe20000000017 */
[----:B------:R1:W2:Y:S01]  /*22c0*/  LDS.64 R72, [R83+0x380] ;  /* 0x0003800053487984 */ /* 0x0002a20000000a00 */
[CC--:B------:R-:W-:Y:S01]  /*22d0*/  FFMA R9, R86.reuse, R70.reuse, R9 ;  /* 0x0000004656097223 */ /* 0x0c0fe20000000009 */
[-C--:B------:R-:W-:Y:S01]  /*22e0*/  FFMA R54, R86, R71.reuse, R54 ;  /* 0x0000004756367223 */ /* 0x080fe20000000036 */
[-C--:B------:R-:W-:Y:S01]  /*22f0*/  FFMA R46, R88, R71.reuse, R46 ;  /* 0x00000047582e7223 */ /* 0x080fe2000000002e */
[CC--:B------:R-:W-:Y:S01]  /*2300*/  FFMA R37, R66.reuse, R70.reuse, R37 ;  /* 0x0000004642257223 */ /* 0x0c0fe20000000025 */
[-C--:B------:R-:W-:Y:S01]  /*2310*/  FFMA R18, R66, R71.reuse, R18 ;  /* 0x0000004742127223 */ /* 0x080fe20000000012 */
[CC--:B------:R-:W-:Y:S01]  /*2320*/  FFMA R41, R84.reuse, R70.reuse, R41 ;  /* 0x0000004654297223 */ /* 0x0c0fe20000000029 */
[----:B------:R-:W-:Y:S01]  /*2330*/  FFMA R32, R84, R71, R32 ;  /* 0x0000004754207223 */ /* 0x000fe20000000020 */
[----:B------:R-:W-:Y:S01]  /*2340*/  FFMA R23, R70, R81, R14 ;  /* 0x0000005146177223 */ /* 0x000fe2000000000e */
[----:B------:R-:W-:Y:S01]  /*2350*/  FFMA R5, R77, R70, R28 ;  /* 0x000000464d057223 */ /* 0x000fe2000000001c */
[-C--:B------:R-:W-:Y:S01]  /*2360*/  FFMA R56, R82, R71.reuse, R21 ;  /* 0x0000004752387223 */ /* 0x080fe20000000015 */
[-C--:B-1----:R-:W-:Y:S01]  /*2370*/  FFMA R83, R81, R71.reuse, R4 ;  /* 0x0000004751537223 */ /* 0x082fe20000000004 */
[-C--:B------:R-:W-:Y:S01]  /*2380*/  FFMA R89, R80, R71.reuse, R89 ;  /* 0x0000004750597223 */ /* 0x080fe20000000059 */
[-C--:B------:R-:W-:Y:S01]  /*2390*/  FFMA R91, R78, R71.reuse, R91 ;  /* 0x000000474e5b7223 */ /* 0x080fe2000000005b */
[-C--:B------:R-:W-:Y:S01]  /*23a0*/  FFMA R58, R77, R71.reuse, R58 ;  /* 0x000000474d3a7223 */ /* 0x080fe2000000003a */
[-C--:B------:R-:W-:Y:S01]  /*23b0*/  FFMA R48, R76, R71.reuse, R93 ;  /* 0x000000474c307223 */ /* 0x080fe2000000005d */
[-C--:B------:R-:W-:Y:S01]  /*23c0*/  FFMA R14, R74, R71.reuse, R85 ;  /* 0x000000474a0e7223 */ /* 0x080fe20000000055 */
[----:B------:R-:W-:Y:S01]  /*23d0*/  FFMA R28, R64, R71, R87 ;  /* 0x00000047401c7223 */ /* 0x000fe20000000057 */
[C---:B------:R-:W-:Y:S01]  /*23e0*/  FFMA R30, R70.reuse, R82, R7 ;  /* 0x00000052461e7223 */ /* 0x040fe20000000007 */
[C---:B0-----:R-:W-:Y:S01]  /*23f0*/  FFMA R71, R81.reuse, R68, R16 ;  /* 0x0000004451477223 */ /* 0x041fe20000000010 */
[C---:B------:R-:W-:Y:S01]  /*2400*/  FFMA R35, R70.reuse, R80, R35 ;  /* 0x0000005046237223 */ /* 0x040fe20000000023 */
[----:B------:R-:W-:Y:S01]  /*2410*/  FFMA R61, R70, R78, R61 ;  /* 0x0000004e463d7223 */ /* 0x000fe2000000003d */
[CC--:B------:R-:W-:Y:S01]  /*2420*/  FFMA R66, R82.reuse, R68.reuse, R9 ;  /* 0x0000004452427223 */ /* 0x0c0fe20000000009 */
[-C--:B------:R-:W-:Y:S01]  /*2430*/  FFMA R54, R82, R69.reuse, R54 ;  /* 0x0000004552367223 */ /* 0x080fe20000000036 */
[-C--:B------:R-:W-:Y:S01]  /*2440*/  FFMA R81, R81, R69.reuse, R46 ;  /* 0x0000004551517223 */ /* 0x080fe2000000002e */
[CC--:B------:R-:W-:Y:S01]  /*2450*/  FFMA R37, R80.reuse, R68.reuse, R37 ;  /* 0x0000004450257223 */ /* 0x0c0fe20000000025 */
[-C--:B------:R-:W-:Y:S01]  /*2460*/  FFMA R85, R80, R69.reuse, R18 ;  /* 0x0000004550557223 */ /* 0x080fe20000000012 */
[CC--:B------:R-:W-:Y:S01]  /*2470*/  FFMA R41, R78.reuse, R68.reuse, R41 ;  /* 0x000000444e297223 */ /* 0x0c0fe20000000029 */
[-C--:B------:R-:W-:Y:S01]  /*2480*/  FFMA R87, R78, R69.reuse, R32 ;  /* 0x000000454e577223 */ /* 0x080fe20000000020 */
[CC--:B------:R-:W-:Y:S01]  /*2490*/  FFMA R7, R77.reuse, R68.reuse, R30 ;  /* 0x000000444d077223 */ /* 0x0c0fe2000000001e */
[C---:B------:R-:W-:Y:S01]  /*24a0*/  FFMA R21, R76.reuse, R68, R23 ;  /* 0x000000444c157223 */ /* 0x040fe20000000017 */
[-C--:B------:R-:W-:Y:S01]  /*24b0*/  FFMA R19, R76, R70.reuse, R97 ;  /* 0x000000464c137223 */ /* 0x080fe20000000061 */
[-C--:B------:R-:W-:Y:S01]  /*24c0*/  FFMA R33, R74, R70.reuse, R33 ;  /* 0x000000464a217223 */ /* 0x080fe20000000021 */
[----:B------:R-:W-:Y:S01]  /*24d0*/  FFMA R63, R64, R70, R63 ;  /* 0x00000046403f7223 */ /* 0x000fe2000000003f */
[-C--:B------:R-:W-:Y:S01]  /*24e0*/  FFMA R35, R74, R68.reuse, R35 ;  /* 0x000000444a237223 */ /* 0x080fe20000000023 */
[----:B------:R-:W-:Y:S01]  /*24f0*/  FFMA R61, R64, R68, R61 ;  /* 0x00000044403d7223 */ /* 0x000fe2000000003d */
[CC--:B------:R-:W-:Y:S01]  /*2500*/  FFMA R56, R77.reuse, R69.reuse, R56 ;  /* 0x000000454d387223 */ /* 0x0c0fe20000000038 */
[-C--:B------:R-:W-:Y:S01]  /*2510*/  FFMA R4, R76, R69.reuse, R83 ;  /* 0x000000454c047223 */ /* 0x080fe20000000053 */
[-C--:B------:R-:W-:Y:S01]  /*2520*/  FFMA R16, R74, R69.reuse, R89 ;  /* 0x000000454a107223 */ /* 0x080fe20000000059 */
[----:B------:R-:W-:Y:S01]  /*2530*/  FFMA R30, R64, R69, R91 ;  /* 0x00000045401e7223 */ /* 0x000fe2000000005b */
[CC--:B--2---:R-:W-:Y:S01]  /*2540*/  FFMA R9, R77.reuse, R72.reuse, R66 ;  /* 0x000000484d097223 */ /* 0x0c4fe20000000042 */
[-C--:B------:R-:W-:Y:S01]  /*2550*/  FFMA R23, R76, R72.reuse, R71 ;  /* 0x000000484c177223 */ /* 0x080fe20000000047 */
[-C--:B------:R-:W-:Y:S01]  /*2560*/  FFMA R37, R74, R72.reuse, R37 ;  /* 0x000000484a257223 */ /* 0x080fe20000000025 */
[----:B------:R-:W-:Y:S01]  /*2570*/  FFMA R41, R64, R72, R41 ;  /* 0x0000004840297223 */ /* 0x000fe20000000029 */
[-C--:B------:R-:W-:Y:S01]  /*2580*/  FFMA R54, R77, R73.reuse, R54 ;  /* 0x000000494d367223 */ /* 0x080fe20000000036 */
[-C--:B------:R-:W-:Y:S01]  /*2590*/  FFMA R46, R76, R73.reuse, R81 ;  /* 0x000000494c2e7223 */ /* 0x080fe20000000051 */
[-C--:B------:R-:W-:Y:S01]  /*25a0*/  FFMA R18, R74, R73.reuse, R85 ;  /* 0x000000494a127223 */ /* 0x080fe20000000055 */
[----:B------:R-:W-:Y:S01]  /*25b0*/  FFMA R32, R64, R73, R87 ;  /* 0x0000004940207223 */ /* 0x000fe20000000057 */
[----:B------:R-:W-:Y:S06]  /*25c0*/  @P1 BRA `(.L_x_0) ;  /* 0xfffffff000f41947 */ /* 0x000fec000383ffff */
[----:B------:R-:W-:-:S04]  /*25d0*/  IADD3 R59, PT, PT, R59, 0x1, RZ ;  /* 0x000000013b3b7810 */ /* 0x000fc80007ffe0ff */
[----:B------:R-:W-:-:S13]  /*25e0*/  ISETP.NE.AND P1, PT, R59, 0x3, PT ;  /* 0x000000033b00780c */ /* 0x000fda0003f25270 */
[----:B------:R-:W-:Y:S05]  /*25f0*/  @P1 BRA `(.L_x_1) ;  /* 0xffffffe000b01947 */ /* 0x000fea000383ffff */
[----:B------:R-:W-:-:S04]  /*2600*/  IADD3 R34, PT, PT, R34, 0x1, RZ ;  /* 0x0000000122227810 */ /* 0x000fc80007ffe0ff */
[----:B------:R-:W-:-:S13]  /*2610*/  ISETP.NE.AND P1, PT, R34, 0x20, PT ;  /* 0x000000202200780c */ /* 0x000fda0003f25270 */
[----:B------:R-:W-:Y:S05]  /*2620*/  @P1 BRA `(.L_x_2) ;  /* 0xffffffe000a01947 */ /* 0x000fea000383ffff */
[----:B------:R-:W0:Y:S01]  /*2630*/  S2R R34, SR_TID.X ;  /* 0x0000000000227919 */ /* 0x000e220000002100 */
[----:B------:R-:W1:Y:S08]  /*2640*/  S2UR UR4, SR_CTAID.X ;  /* 0x00000000000479c3 */ /* 0x000e700000002500 */
[----:B------:R-:W2:Y:S01]  /*2650*/  LDC.64 R68, c[0x0][0x390] ;  /* 0x0000e400ff447b82 */ /* 0x000ea20000000a00 */
[----:B-1----:R-:W-:-:S04]  /*2660*/  ULOP3.LUT UR5, UR4, 0x1, URZ, 0xc0, !UPT ;  /* 0x0000000104057892 */ /* 0x002fc8000f8ec0ff */
[----:B------:R-:W-:Y:S02]  /*2670*/  UISETP.NE.U32.AND UP0, UPT, UR5, 0x1, UPT ;  /* 0x000000010500788c */ /* 0x000fe4000bf05070 */
[----:B------:R-:W-:Y:S01]  /*2680*/  USHF.R.U32.HI UR5, URZ, 0x1, UR4 ;  /* 0x00000001ff057899 */ /* 0x000fe20008011604 */
[----:B0-----:R-:W-:Y:S01]  /*2690*/  LOP3.LUT R34, R34, 0xffff, RZ, 0xc0, !PT ;  /* 0x0000ffff22227812 */ /* 0x001fe200078ec0ff */
[----:B------:R-:W-:-:S04]  /*26a0*/  USEL UR4, URZ, 0x188, UP0 ;  /* 0x00000188ff047887 */ /* 0x000fc80008000000 */
[----:B------:R-:W-:Y:S01]  /*26b0*/  IMAD R34, R34, 0x925, RZ ;  /* 0x0000092522227824 */ /* 0x000fe200078e02ff */
[----:B------:R-:W-:-:S04]  /*26c0*/  UIMAD UR4, UR5, 0xc400, UR4 ;  /* 0x0000c400050478a4 */ /* 0x000fc8000f8e0204 */
[----:B------:R-:W-:-:S04]  /*26d0*/  SHF.R.U32.HI R34, RZ, 0x10, R34 ;  /* 0x00000010ff227819 */ /* 0x000fc80000011622 */
[----:B------:R-:W-:-:S05]  /*26e0*/  PRMT R34, R34, 0x9910, RZ ;  /* 0x0000991022227816 */ /* 0x000fca00000000ff */
[----:B------:R-:W-:-:S05]  /*26f0*/  IMAD R34, R34, 0x310, RZ ;  /* 0x0000031022227824 */ /* 0x000fca00078e02ff */
[----:B------:R-:W-:-:S04]  /*2700*/  LOP3.LUT R43, R34, 0xffff, RZ, 0xc0, !PT ;  /* 0x0000ffff222b7812 */ /* 0x000fc800078ec0ff */
[----:B------:R-:W-:-:S05]  /*2710*/  IADD3 R43, PT, PT, R36, UR4, R43 ;  /* 0x00000004242b7c10 */ /* 0x000fca000fffe02b */
[----:B--2---:R-:W-:-:S05]  /*2720*/  IMAD.WIDE.U32 R68, R43, 0x4, R68 ;  /* 0x000000042b447825 */ /* 0x004fca00078e0044 */
[----:B------:R-:W-:Y:S04]  /*2730*/  STG.E desc[UR8][R68.64], R57 ;  /* 0x0000003944007986 */ /* 0x000fe8000c101908 */
        /* <DEDUP_REMOVED lines=54> */
[----:B------:R-:W-:Y:S01]  /*2aa0*/  STG.E desc[UR8][R68.64+0x24ea4], R32 ;  /* 0x024ea42044007986 */ /* 0x000fe2000c101908 */
[----:B------:R-:W-:Y:S05]  /*2ab0*/  EXIT ;  /* 0x000000000000794d */ /* 0x000fea0003800000 */
.L_x_3:
[----:B------:R-:W-:-:S00]  /*2ac0*/  BRA `(.L_x_3) ;  /* 0xfffffffc00fc7947 */ /* 0x000fc0000383ffff */
[----:B------:R-:W-:-:S00]  /*2ad0*/  NOP ;  /* 0x0000000000007918 */ /* 0x000fc00000000000 */
        /* <DEDUP_REMOVED lines=10> */
.L_x_4:


//--------------------- .nv.shared.candidate1     --------------------------
	.section	.nv.shared.candidate1,"aw",@nobits
	.sectionflags	@""
	.align	4
.nv.shared.candidate1:
	.zero		41984


//--------------------- .nv.shared.reserved.0     --------------------------
	.section	.nv.shared.reserved.0,"aw",@nobits
	.weak		__nv_reservedSMEM_offset_0_alias
	.size		__nv_reservedSMEM_offset_0_alias, 0, 64
	.other		__nv_reservedSMEM_offset_0_alias,@"STO_CUDA_RESERVED_SHARED STV_DEFAULT"
__nv_reservedSMEM_offset_0_alias:
	.zero		0
	.zero		64


//--------------------- .nv.constant0.candidate1  --------------------------
	.section	.nv.constant0.candidate1,"a",@progbits
	.sectionflags	@""
	.align	4
.nv.constant0.candidate1:
	.zero		920


//--------------------- SYMBOLS --------------------------

	.type		.nv.reservedSmem.offset0,@object
	.size		.nv.reservedSmem.offset0,0x4
	.type		.nv.reservedSmem.cap,@object
	.size		.nv.reservedSmem.cap,0x4
